//
// Generated by NVIDIA NVVM Compiler
//
// Compiler Build ID: CL-36424714
// Cuda compilation tools, release 13.0, V13.0.88
// Based on NVVM 20.0.0
//

.version 9.0
.target sm_100
.address_size 64

	// .globl	_Z14propagateLayer11KernelArrayIfES0_PiS1_S1_i
.global .align 1 .b8 _ZN34_INTERNAL_3b3e794f_4_k_cu_f25681e24cuda3std3__45__cpo5beginE[1];
.global .align 1 .b8 _ZN34_INTERNAL_3b3e794f_4_k_cu_f25681e24cuda3std3__45__cpo3endE[1];
.global .align 1 .b8 _ZN34_INTERNAL_3b3e794f_4_k_cu_f25681e24cuda3std3__45__cpo6cbeginE[1];
.global .align 1 .b8 _ZN34_INTERNAL_3b3e794f_4_k_cu_f25681e24cuda3std3__45__cpo4cendE[1];
.global .align 1 .b8 _ZN34_INTERNAL_3b3e794f_4_k_cu_f25681e24cuda3std3__45__cpo6rbeginE[1];
.global .align 1 .b8 _ZN34_INTERNAL_3b3e794f_4_k_cu_f25681e24cuda3std3__45__cpo4rendE[1];
.global .align 1 .b8 _ZN34_INTERNAL_3b3e794f_4_k_cu_f25681e24cuda3std3__45__cpo7crbeginE[1];
.global .align 1 .b8 _ZN34_INTERNAL_3b3e794f_4_k_cu_f25681e24cuda3std3__45__cpo5crendE[1];
.global .align 1 .b8 _ZN34_INTERNAL_3b3e794f_4_k_cu_f25681e24cuda3std3__436_GLOBAL__N__3b3e794f_4_k_cu_f25681e26ignoreE[1];
.global .align 1 .b8 _ZN34_INTERNAL_3b3e794f_4_k_cu_f25681e24cuda3std3__419piecewise_constructE[1];
.global .align 1 .b8 _ZN34_INTERNAL_3b3e794f_4_k_cu_f25681e24cuda3std3__48in_placeE[1];
.global .align 1 .b8 _ZN34_INTERNAL_3b3e794f_4_k_cu_f25681e24cuda3std3__420unreachable_sentinelE[1];
.global .align 1 .b8 _ZN34_INTERNAL_3b3e794f_4_k_cu_f25681e24cuda3std3__47nulloptE[1];
.global .align 1 .b8 _ZN34_INTERNAL_3b3e794f_4_k_cu_f25681e24cuda3std3__48unexpectE[1];
.global .align 1 .b8 _ZN34_INTERNAL_3b3e794f_4_k_cu_f25681e24cuda3std6ranges3__45__cpo4swapE[1];
.global .align 1 .b8 _ZN34_INTERNAL_3b3e794f_4_k_cu_f25681e24cuda3std6ranges3__45__cpo9iter_moveE[1];
.global .align 1 .b8 _ZN34_INTERNAL_3b3e794f_4_k_cu_f25681e24cuda3std6ranges3__45__cpo5beginE[1];
.global .align 1 .b8 _ZN34_INTERNAL_3b3e794f_4_k_cu_f25681e24cuda3std6ranges3__45__cpo3endE[1];
.global .align 1 .b8 _ZN34_INTERNAL_3b3e794f_4_k_cu_f25681e24cuda3std6ranges3__45__cpo6cbeginE[1];
.global .align 1 .b8 _ZN34_INTERNAL_3b3e794f_4_k_cu_f25681e24cuda3std6ranges3__45__cpo4cendE[1];
.global .align 1 .b8 _ZN34_INTERNAL_3b3e794f_4_k_cu_f25681e24cuda3std6ranges3__45__cpo7advanceE[1];
.global .align 1 .b8 _ZN34_INTERNAL_3b3e794f_4_k_cu_f25681e24cuda3std6ranges3__45__cpo9iter_swapE[1];
.global .align 1 .b8 _ZN34_INTERNAL_3b3e794f_4_k_cu_f25681e24cuda3std6ranges3__45__cpo4nextE[1];
.global .align 1 .b8 _ZN34_INTERNAL_3b3e794f_4_k_cu_f25681e24cuda3std6ranges3__45__cpo4prevE[1];
.global .align 1 .b8 _ZN34_INTERNAL_3b3e794f_4_k_cu_f25681e24cuda3std6ranges3__45__cpo4dataE[1];
.global .align 1 .b8 _ZN34_INTERNAL_3b3e794f_4_k_cu_f25681e24cuda3std6ranges3__45__cpo5cdataE[1];
.global .align 1 .b8 _ZN34_INTERNAL_3b3e794f_4_k_cu_f25681e24cuda3std6ranges3__45__cpo4sizeE[1];
.global .align 1 .b8 _ZN34_INTERNAL_3b3e794f_4_k_cu_f25681e24cuda3std6ranges3__45__cpo5ssizeE[1];
.global .align 1 .b8 _ZN34_INTERNAL_3b3e794f_4_k_cu_f25681e24cuda3std6ranges3__45__cpo8distanceE[1];
.global .align 1 .b8 _ZN34_INTERNAL_3b3e794f_4_k_cu_f25681e26thrust24THRUST_300001_SM_1000_NS8cuda_cub3parE[1];
.global .align 1 .b8 _ZN34_INTERNAL_3b3e794f_4_k_cu_f25681e26thrust24THRUST_300001_SM_1000_NS8cuda_cub10par_nosyncE[1];
.global .align 1 .b8 _ZN34_INTERNAL_3b3e794f_4_k_cu_f25681e26thrust24THRUST_300001_SM_1000_NS6system6detail10sequential3seqE[1];
.global .align 1 .b8 _ZN34_INTERNAL_3b3e794f_4_k_cu_f25681e26thrust24THRUST_300001_SM_1000_NS12placeholders2_1E[1];
.global .align 1 .b8 _ZN34_INTERNAL_3b3e794f_4_k_cu_f25681e26thrust24THRUST_300001_SM_1000_NS12placeholders2_2E[1];
.global .align 1 .b8 _ZN34_INTERNAL_3b3e794f_4_k_cu_f25681e26thrust24THRUST_300001_SM_1000_NS12placeholders2_3E[1];
.global .align 1 .b8 _ZN34_INTERNAL_3b3e794f_4_k_cu_f25681e26thrust24THRUST_300001_SM_1000_NS12placeholders2_4E[1];
.global .align 1 .b8 _ZN34_INTERNAL_3b3e794f_4_k_cu_f25681e26thrust24THRUST_300001_SM_1000_NS12placeholders2_5E[1];
.global .align 1 .b8 _ZN34_INTERNAL_3b3e794f_4_k_cu_f25681e26thrust24THRUST_300001_SM_1000_NS12placeholders2_6E[1];
.global .align 1 .b8 _ZN34_INTERNAL_3b3e794f_4_k_cu_f25681e26thrust24THRUST_300001_SM_1000_NS12placeholders2_7E[1];
.global .align 1 .b8 _ZN34_INTERNAL_3b3e794f_4_k_cu_f25681e26thrust24THRUST_300001_SM_1000_NS12placeholders2_8E[1];
.global .align 1 .b8 _ZN34_INTERNAL_3b3e794f_4_k_cu_f25681e26thrust24THRUST_300001_SM_1000_NS12placeholders2_9E[1];
.global .align 1 .b8 _ZN34_INTERNAL_3b3e794f_4_k_cu_f25681e26thrust24THRUST_300001_SM_1000_NS12placeholders3_10E[1];
.global .align 1 .b8 _ZN34_INTERNAL_3b3e794f_4_k_cu_f25681e26thrust24THRUST_300001_SM_1000_NS3seqE[1];

.visible .entry _Z14propagateLayer11KernelArrayIfES0_PiS1_S1_i(
	.param .align 8 .b8 _Z14propagateLayer11KernelArrayIfES0_PiS1_S1_i_param_0[16],
	.param .align 8 .b8 _Z14propagateLayer11KernelArrayIfES0_PiS1_S1_i_param_1[16],
	.param .u64 .ptr .align 1 _Z14propagateLayer11KernelArrayIfES0_PiS1_S1_i_param_2,
	.param .u64 .ptr .align 1 _Z14propagateLayer11KernelArrayIfES0_PiS1_S1_i_param_3,
	.param .u64 .ptr .align 1 _Z14propagateLayer11KernelArrayIfES0_PiS1_S1_i_param_4,
	.param .u32 _Z14propagateLayer11KernelArrayIfES0_PiS1_S1_i_param_5
)
{
	.reg .pred 	%p<9>;
	.reg .b32 	%r<38>;
	.reg .b32 	%f<40>;
	.reg .b64 	%rd<25>;

	ld.param.u64 	%rd3, [_Z14propagateLayer11KernelArrayIfES0_PiS1_S1_i_param_1];
	ld.param.u64 	%rd7, [_Z14propagateLayer11KernelArrayIfES0_PiS1_S1_i_param_0];
	ld.param.u64 	%rd8, [_Z14propagateLayer11KernelArrayIfES0_PiS1_S1_i_param_2];
	ld.param.u64 	%rd9, [_Z14propagateLayer11KernelArrayIfES0_PiS1_S1_i_param_3];
	ld.param.u64 	%rd10, [_Z14propagateLayer11KernelArrayIfES0_PiS1_S1_i_param_4];
	ld.param.u32 	%r15, [_Z14propagateLayer11KernelArrayIfES0_PiS1_S1_i_param_5];
	cvta.to.global.u64 	%rd1, %rd8;
	cvta.to.global.u64 	%rd11, %rd10;
	cvta.to.global.u64 	%rd12, %rd9;
	cvta.to.global.u64 	%rd2, %rd7;
	mov.u32 	%r1, %tid.x;
	mul.wide.s32 	%rd13, %r15, 4;
	add.s64 	%rd4, %rd12, %rd13;
	ld.global.u32 	%r16, [%rd4+-4];
	add.s64 	%rd14, %rd11, %rd13;
	ld.global.u32 	%r17, [%rd14+-4];
	mad.lo.s32 	%r35, %r16, %r1, %r17;
	add.s64 	%rd15, %rd1, %rd13;
	ld.global.u32 	%r18, [%rd15];
	add.s32 	%r19, %r18, %r1;
	mov.u32 	%r3, %ctaid.x;
	ld.global.u32 	%r20, [%rd1+16];
	mad.lo.s32 	%r21, %r20, %r3, %r19;
	mul.wide.s32 	%rd16, %r21, 4;
	add.s64 	%rd5, %rd2, %rd16;
	mov.b32 	%r22, 0;
	st.global.u32 	[%rd5], %r22;
	ld.global.u32 	%r23, [%rd1+16];
	ld.global.u32 	%r24, [%rd15+-4];
	mad.lo.s32 	%r4, %r23, %r3, %r24;
	ld.global.u32 	%r25, [%rd4+-4];
	setp.lt.s32 	%p1, %r25, 1;
	@%p1 bra 	$L__BB0_3;
	cvta.to.global.u64 	%rd6, %rd3;
	mov.f32 	%f38, 0f00000000;
	mov.u32 	%r34, %r4;
$L__BB0_2:
	mul.wide.s32 	%rd17, %r35, 4;
	add.s64 	%rd18, %rd6, %rd17;
	ld.global.f32 	%f6, [%rd18];
	mul.wide.s32 	%rd19, %r34, 4;
	add.s64 	%rd20, %rd2, %rd19;
	ld.global.f32 	%f7, [%rd20];
	fma.rn.f32 	%f38, %f6, %f7, %f38;
	st.global.f32 	[%rd5], %f38;
	add.s32 	%r35, %r35, 1;
	add.s32 	%r34, %r34, 1;
	ld.global.u32 	%r26, [%rd4+-4];
	add.s32 	%r27, %r26, %r4;
	setp.lt.s32 	%p2, %r34, %r27;
	@%p2 bra 	$L__BB0_2;
$L__BB0_3:
	bar.sync 	0;
	setp.ne.s32 	%p3, %r15, 3;
	setp.ne.s32 	%p4, %r1, 0;
	or.pred  	%p5, %p4, %p3;
	@%p5 bra 	$L__BB0_7;
	ld.global.u32 	%r30, [%rd1+16];
	ld.global.u32 	%r31, [%rd1+12];
	mad.lo.s32 	%r37, %r30, %r3, %r31;
	add.s32 	%r10, %r37, 10;
	mov.f32 	%f39, 0f00000000;
	mov.u32 	%r36, %r37;
$L__BB0_5:
	mul.wide.s32 	%rd21, %r36, 4;
	add.s64 	%rd22, %rd2, %rd21;
	ld.global.f32 	%f23, [%rd22];
	fma.rn.f32 	%f24, %f23, 0f3BBB989D, 0f3F000000;
	cvt.sat.f32.f32 	%f25, %f24;
	mov.f32 	%f26, 0f4B400001;
	mov.f32 	%f27, 0f437C0000;
	fma.rm.f32 	%f28, %f25, %f27, %f26;
	add.f32 	%f29, %f28, 0fCB40007F;
	neg.f32 	%f30, %f29;
	fma.rn.f32 	%f31, %f23, 0f3FB8AA3B, %f30;
	fma.rn.f32 	%f32, %f23, 0f32A57060, %f31;
	mov.b32 	%r32, %f28;
	shl.b32 	%r33, %r32, 23;
	mov.b32 	%f33, %r33;
	ex2.approx.ftz.f32 	%f34, %f32;
	mul.f32 	%f35, %f34, %f33;
	st.global.f32 	[%rd22], %f35;
	add.f32 	%f39, %f39, %f35;
	add.s32 	%r36, %r36, 1;
	setp.lt.s32 	%p7, %r36, %r10;
	@%p7 bra 	$L__BB0_5;
$L__BB0_6:
	mul.wide.s32 	%rd23, %r37, 4;
	add.s64 	%rd24, %rd2, %rd23;
	ld.global.f32 	%f36, [%rd24];
	div.rn.f32 	%f37, %f36, %f39;
	st.global.f32 	[%rd24], %f37;
	add.s32 	%r37, %r37, 1;
	setp.lt.s32 	%p8, %r37, %r10;
	@%p8 bra 	$L__BB0_6;
	bra.uni 	$L__BB0_9;
$L__BB0_7:
	setp.gt.s32 	%p6, %r15, 2;
	@%p6 bra 	$L__BB0_9;
	ld.global.f32 	%f8, [%rd5];
	fma.rn.f32 	%f9, %f8, 0fBBBB989D, 0f3F000000;
	cvt.sat.f32.f32 	%f10, %f9;
	mov.f32 	%f11, 0f4B400001;
	mov.f32 	%f12, 0f437C0000;
	fma.rm.f32 	%f13, %f10, %f12, %f11;
	add.f32 	%f14, %f13, 0fCB40007F;
	neg.f32 	%f15, %f14;
	fma.rn.f32 	%f16, %f8, 0fBFB8AA3B, %f15;
	fma.rn.f32 	%f17, %f8, 0fB2A57060, %f16;
	mov.b32 	%r28, %f13;
	shl.b32 	%r29, %r28, 23;
	mov.b32 	%f18, %r29;
	ex2.approx.ftz.f32 	%f19, %f17;
	fma.rn.f32 	%f20, %f19, %f18, 0f3F800000;
	rcp.rn.f32 	%f21, %f20;
	st.global.f32 	[%rd5], %f21;
$L__BB0_9:
	bar.sync 	0;
	ret;

}
	// .globl	_Z19computeOutputDelta2PfPKfiPKi
.visible .entry _Z19computeOutputDelta2PfPKfiPKi(
	.param .u64 .ptr .align 1 _Z19computeOutputDelta2PfPKfiPKi_param_0,
	.param .u64 .ptr .align 1 _Z19computeOutputDelta2PfPKfiPKi_param_1,
	.param .u32 _Z19computeOutputDelta2PfPKfiPKi_param_2,
	.param .u64 .ptr .align 1 _Z19computeOutputDelta2PfPKfiPKi_param_3
)
{
	.reg .pred 	%p<2>;
	.reg .b32 	%r<12>;
	.reg .b32 	%f<4>;
	.reg .b64 	%rd<11>;

	ld.param.u64 	%rd1, [_Z19computeOutputDelta2PfPKfiPKi_param_0];
	ld.param.u64 	%rd2, [_Z19computeOutputDelta2PfPKfiPKi_param_1];
	ld.param.u32 	%r1, [_Z19computeOutputDelta2PfPKfiPKi_param_2];
	ld.param.u64 	%rd3, [_Z19computeOutputDelta2PfPKfiPKi_param_3];
	cvta.to.global.u64 	%rd4, %rd1;
	cvta.to.global.u64 	%rd5, %rd2;
	cvta.to.global.u64 	%rd6, %rd3;
	ld.global.u32 	%r2, [%rd6+12];
	mov.u32 	%r3, %tid.x;
	add.s32 	%r4, %r2, %r3;
	mov.u32 	%r5, %ctaid.x;
	ld.global.u32 	%r6, [%rd6+16];
	mad.lo.s32 	%r7, %r6, %r5, %r4;
	ld.global.u32 	%r8, [%rd6+4];
	sub.s32 	%r9, %r6, %r8;
	sub.s32 	%r10, %r4, %r8;
	mad.lo.s32 	%r11, %r9, %r5, %r10;
	mul.wide.s32 	%rd7, %r7, 4;
	add.s64 	%rd8, %rd5, %rd7;
	ld.global.f32 	%f1, [%rd8];
	setp.eq.s32 	%p1, %r1, %r3;
	selp.f32 	%f2, 0f3F800000, 0f00000000, %p1;
	sub.f32 	%f3, %f1, %f2;
	mul.wide.s32 	%rd9, %r11, 4;
	add.s64 	%rd10, %rd4, %rd9;
	st.global.f32 	[%rd10], %f3;
	ret;

}
	// .globl	_Z17computeLayerDeltaPfS_S_PiS0_S0_i
.visible .entry _Z17computeLayerDeltaPfS_S_PiS0_S0_i(
	.param .u64 .ptr .align 1 _Z17computeLayerDeltaPfS_S_PiS0_S0_i_param_0,
	.param .u64 .ptr .align 1 _Z17computeLayerDeltaPfS_S_PiS0_S0_i_param_1,
	.param .u64 .ptr .align 1 _Z17computeLayerDeltaPfS_S_PiS0_S0_i_param_2,
	.param .u64 .ptr .align 1 _Z17computeLayerDeltaPfS_S_PiS0_S0_i_param_3,
	.param .u64 .ptr .align 1 _Z17computeLayerDeltaPfS_S_PiS0_S0_i_param_4,
	.param .u64 .ptr .align 1 _Z17computeLayerDeltaPfS_S_PiS0_S0_i_param_5,
	.param .u32 _Z17computeLayerDeltaPfS_S_PiS0_S0_i_param_6
)
{
	.reg .pred 	%p<3>;
	.reg .b32 	%r<33>;
	.reg .b32 	%f<15>;
	.reg .b64 	%rd<25>;

	ld.param.u64 	%rd8, [_Z17computeLayerDeltaPfS_S_PiS0_S0_i_param_0];
	ld.param.u64 	%rd6, [_Z17computeLayerDeltaPfS_S_PiS0_S0_i_param_1];
	ld.param.u64 	%rd7, [_Z17computeLayerDeltaPfS_S_PiS0_S0_i_param_2];
	ld.param.u64 	%rd9, [_Z17computeLayerDeltaPfS_S_PiS0_S0_i_param_3];
	ld.param.u64 	%rd10, [_Z17computeLayerDeltaPfS_S_PiS0_S0_i_param_4];
	ld.param.u64 	%rd11, [_Z17computeLayerDeltaPfS_S_PiS0_S0_i_param_5];
	ld.param.u32 	%r11, [_Z17computeLayerDeltaPfS_S_PiS0_S0_i_param_6];
	cvta.to.global.u64 	%rd12, %rd10;
	cvta.to.global.u64 	%rd13, %rd11;
	cvta.to.global.u64 	%rd1, %rd8;
	cvta.to.global.u64 	%rd14, %rd9;
	mul.wide.s32 	%rd15, %r11, 4;
	add.s64 	%rd16, %rd14, %rd15;
	ld.global.u32 	%r12, [%rd16];
	ld.global.u32 	%r13, [%rd14+4];
	mov.u32 	%r1, %tid.x;
	mov.u32 	%r14, %ctaid.x;
	ld.global.u32 	%r15, [%rd14+16];
	sub.s32 	%r16, %r15, %r13;
	mul.lo.s32 	%r17, %r16, %r14;
	add.s32 	%r18, %r12, %r1;
	sub.s32 	%r19, %r18, %r13;
	add.s32 	%r20, %r19, %r17;
	ld.global.u32 	%r21, [%rd16+4];
	sub.s32 	%r22, %r21, %r13;
	add.s32 	%r2, %r17, %r22;
	mad.lo.s32 	%r3, %r15, %r14, %r18;
	mul.wide.s32 	%rd17, %r20, 4;
	add.s64 	%rd2, %rd1, %rd17;
	mov.b32 	%r23, 0;
	st.global.u32 	[%rd2], %r23;
	add.s64 	%rd3, %rd13, %rd15;
	add.s64 	%rd4, %rd12, %rd15;
	ld.global.u32 	%r31, [%rd4];
	add.s32 	%r5, %r2, -1;
	add.s32 	%r24, %r5, %r31;
	setp.ge.s32 	%p1, %r2, %r24;
	mov.f32 	%f14, 0f00000000;
	@%p1 bra 	$L__BB2_3;
	ld.global.u32 	%r26, [%rd3];
	add.s32 	%r6, %r26, %r1;
	cvta.to.global.u64 	%rd5, %rd6;
	mov.b32 	%r32, 0;
	mov.f32 	%f14, 0f00000000;
$L__BB2_2:
	add.s32 	%r27, %r32, %r2;
	mad.lo.s32 	%r28, %r31, %r32, %r6;
	mul.wide.s32 	%rd18, %r28, 4;
	add.s64 	%rd19, %rd5, %rd18;
	ld.global.f32 	%f6, [%rd19];
	mul.wide.s32 	%rd20, %r27, 4;
	add.s64 	%rd21, %rd1, %rd20;
	ld.global.f32 	%f7, [%rd21];
	fma.rn.f32 	%f14, %f6, %f7, %f14;
	st.global.f32 	[%rd2], %f14;
	add.s32 	%r32, %r32, 1;
	add.s32 	%r29, %r32, %r2;
	ld.global.u32 	%r31, [%rd4];
	add.s32 	%r30, %r5, %r31;
	setp.lt.s32 	%p2, %r29, %r30;
	@%p2 bra 	$L__BB2_2;
$L__BB2_3:
	cvta.to.global.u64 	%rd22, %rd7;
	mul.wide.s32 	%rd23, %r3, 4;
	add.s64 	%rd24, %rd22, %rd23;
	ld.global.f32 	%f8, [%rd24];
	mov.f32 	%f9, 0f3F800000;
	sub.f32 	%f10, %f9, %f8;
	mul.f32 	%f11, %f8, %f10;
	mul.f32 	%f12, %f14, %f11;
	st.global.f32 	[%rd2], %f12;
	bar.sync 	0;
	ret;

}
	// .globl	_Z24computePrevLayerDWeightsPfS_S_PiS0_S0_i
.visible .entry _Z24computePrevLayerDWeightsPfS_S_PiS0_S0_i(
	.param .u64 .ptr .align 1 _Z24computePrevLayerDWeightsPfS_S_PiS0_S0_i_param_0,
	.param .u64 .ptr .align 1 _Z24computePrevLayerDWeightsPfS_S_PiS0_S0_i_param_1,
	.param .u64 .ptr .align 1 _Z24computePrevLayerDWeightsPfS_S_PiS0_S0_i_param_2,
	.param .u64 .ptr .align 1 _Z24computePrevLayerDWeightsPfS_S_PiS0_S0_i_param_3,
	.param .u64 .ptr .align 1 _Z24computePrevLayerDWeightsPfS_S_PiS0_S0_i_param_4,
	.param .u64 .ptr .align 1 _Z24computePrevLayerDWeightsPfS_S_PiS0_S0_i_param_5,
	.param .u32 _Z24computePrevLayerDWeightsPfS_S_PiS0_S0_i_param_6
)
{
	.reg .pred 	%p<3>;
	.reg .b32 	%r<45>;
	.reg .b32 	%f<8>;
	.reg .b64 	%rd<28>;

	ld.param.u64 	%rd9, [_Z24computePrevLayerDWeightsPfS_S_PiS0_S0_i_param_0];
	ld.param.u64 	%rd10, [_Z24computePrevLayerDWeightsPfS_S_PiS0_S0_i_param_1];
	ld.param.u64 	%rd11, [_Z24computePrevLayerDWeightsPfS_S_PiS0_S0_i_param_3];
	ld.param.u64 	%rd12, [_Z24computePrevLayerDWeightsPfS_S_PiS0_S0_i_param_4];
	ld.param.u64 	%rd13, [_Z24computePrevLayerDWeightsPfS_S_PiS0_S0_i_param_5];
	ld.param.u32 	%r20, [_Z24computePrevLayerDWeightsPfS_S_PiS0_S0_i_param_6];
	cvta.to.global.u64 	%rd1, %rd9;
	cvta.to.global.u64 	%rd2, %rd10;
	cvta.to.global.u64 	%rd14, %rd13;
	cvta.to.global.u64 	%rd15, %rd12;
	cvta.to.global.u64 	%rd3, %rd11;
	mul.wide.s32 	%rd16, %r20, 4;
	add.s64 	%rd4, %rd3, %rd16;
	ld.global.u32 	%r43, [%rd4];
	ld.global.u32 	%r42, [%rd3+4];
	mov.u32 	%r3, %tid.x;
	mov.u32 	%r4, %ctaid.x;
	ld.global.u32 	%r41, [%rd3+16];
	ld.global.u32 	%r21, [%rd4+-4];
	mad.lo.s32 	%r39, %r41, %r4, %r21;
	add.s64 	%rd5, %rd15, %rd16;
	ld.global.u32 	%r22, [%rd5+-4];
	add.s64 	%rd17, %rd14, %rd16;
	ld.global.u32 	%r23, [%rd17+-4];
	mad.lo.s32 	%r24, %r22, %r3, %r23;
	ld.global.u32 	%r25, [%rd14+12];
	mad.lo.s32 	%r40, %r25, %r4, %r24;
	add.s32 	%r8, %r39, -1;
	add.s32 	%r26, %r8, %r22;
	setp.ge.s32 	%p1, %r39, %r26;
	@%p1 bra 	$L__BB3_4;
	ld.param.u64 	%rd27, [_Z24computePrevLayerDWeightsPfS_S_PiS0_S0_i_param_2];
	add.s32 	%r27, %r43, %r3;
	sub.s32 	%r28, %r27, %r42;
	sub.s32 	%r29, %r41, %r42;
	mad.lo.s32 	%r30, %r29, %r4, %r28;
	mul.wide.s32 	%rd18, %r30, 4;
	add.s64 	%rd6, %rd2, %rd18;
	cvta.to.global.u64 	%rd7, %rd27;
$L__BB3_2:
	mul.wide.s32 	%rd19, %r39, 4;
	add.s64 	%rd20, %rd7, %rd19;
	ld.global.f32 	%f1, [%rd20];
	ld.global.f32 	%f2, [%rd6];
	mul.wide.s32 	%rd21, %r40, 4;
	add.s64 	%rd22, %rd1, %rd21;
	ld.global.f32 	%f3, [%rd22];
	fma.rn.f32 	%f4, %f1, %f2, %f3;
	st.global.f32 	[%rd22], %f4;
	add.s32 	%r40, %r40, 1;
	add.s32 	%r39, %r39, 1;
	ld.global.u32 	%r31, [%rd5+-4];
	add.s32 	%r32, %r8, %r31;
	setp.lt.s32 	%p2, %r39, %r32;
	@%p2 bra 	$L__BB3_2;
	ld.global.u32 	%r43, [%rd4];
	ld.global.u32 	%r42, [%rd3+4];
	ld.global.u32 	%r41, [%rd3+16];
$L__BB3_4:
	ld.global.u32 	%r33, [%rd5];
	sub.s32 	%r34, %r41, %r42;
	not.b32 	%r35, %r42;
	add.s32 	%r36, %r43, %r35;
	add.s32 	%r37, %r36, %r33;
	mad.lo.s32 	%r38, %r34, %r4, %r37;
	mul.wide.s32 	%rd23, %r38, 4;
	add.s64 	%rd24, %rd2, %rd23;
	ld.global.f32 	%f5, [%rd24];
	mul.wide.s32 	%rd25, %r40, 4;
	add.s64 	%rd26, %rd1, %rd25;
	ld.global.f32 	%f6, [%rd26];
	add.f32 	%f7, %f5, %f6;
	st.global.f32 	[%rd26], %f7;
	bar.sync 	0;
	ret;

}
	// .globl	_Z13updateWeightsPfS_i
.visible .entry _Z13updateWeightsPfS_i(
	.param .u64 .ptr .align 1 _Z13updateWeightsPfS_i_param_0,
	.param .u64 .ptr .align 1 _Z13updateWeightsPfS_i_param_1,
	.param .u32 _Z13updateWeightsPfS_i_param_2
)
{
	.reg .pred 	%p<3>;
	.reg .b32 	%r<15>;
	.reg .b32 	%f<22>;
	.reg .b64 	%rd<17>;
	.reg .b64 	%fd<4>;

	ld.param.u64 	%rd2, [_Z13updateWeightsPfS_i_param_0];
	ld.param.u64 	%rd3, [_Z13updateWeightsPfS_i_param_1];
	ld.param.u32 	%r7, [_Z13updateWeightsPfS_i_param_2];
	mov.u32 	%r8, %ntid.x;
	mov.u32 	%r9, %ctaid.x;
	mov.u32 	%r10, %tid.x;
	mad.lo.s32 	%r1, %r8, %r9, %r10;
	setp.ge.s32 	%p1, %r1, %r7;
	@%p1 bra 	$L__BB4_4;
	shl.b32 	%r2, %r7, 3;
	cvta.to.global.u64 	%rd1, %rd3;
	mov.b32 	%r14, 0;
	mov.f32 	%f21, 0f00000000;
	mul.wide.s32 	%rd6, %r7, 4;
	mov.u32 	%r13, %r1;
$L__BB4_2:
	mul.wide.s32 	%rd4, %r13, 4;
	add.s64 	%rd5, %rd1, %rd4;
	ld.global.f32 	%f4, [%rd5];
	add.f32 	%f5, %f21, %f4;
	mov.b32 	%r12, 0;
	st.global.u32 	[%rd5], %r12;
	add.s64 	%rd7, %rd5, %rd6;
	ld.global.f32 	%f6, [%rd7];
	add.f32 	%f7, %f5, %f6;
	st.global.u32 	[%rd7], %r12;
	add.s64 	%rd8, %rd7, %rd6;
	ld.global.f32 	%f8, [%rd8];
	add.f32 	%f9, %f7, %f8;
	st.global.u32 	[%rd8], %r12;
	add.s64 	%rd9, %rd8, %rd6;
	ld.global.f32 	%f10, [%rd9];
	add.f32 	%f11, %f9, %f10;
	st.global.u32 	[%rd9], %r12;
	add.s64 	%rd10, %rd9, %rd6;
	ld.global.f32 	%f12, [%rd10];
	add.f32 	%f13, %f11, %f12;
	st.global.u32 	[%rd10], %r12;
	add.s64 	%rd11, %rd10, %rd6;
	ld.global.f32 	%f14, [%rd11];
	add.f32 	%f15, %f13, %f14;
	st.global.u32 	[%rd11], %r12;
	add.s64 	%rd12, %rd11, %rd6;
	ld.global.f32 	%f16, [%rd12];
	add.f32 	%f17, %f15, %f16;
	st.global.u32 	[%rd12], %r12;
	add.s64 	%rd13, %rd12, %rd6;
	ld.global.f32 	%f18, [%rd13];
	add.f32 	%f21, %f17, %f18;
	st.global.u32 	[%rd13], %r12;
	add.s32 	%r14, %r14, 8;
	add.s32 	%r13, %r13, %r2;
	setp.ne.s32 	%p2, %r14, 1000;
	@%p2 bra 	$L__BB4_2;
	cvt.f64.f32 	%fd1, %f21;
	cvta.to.global.u64 	%rd14, %rd2;
	mul.wide.s32 	%rd15, %r1, 4;
	add.s64 	%rd16, %rd14, %rd15;
	ld.global.f32 	%f19, [%rd16];
	cvt.f64.f32 	%fd2, %f19;
	fma.rn.f64 	%fd3, %fd1, 0dBF1A36E2EB1C432D, %fd2;
	cvt.rn.f32.f64 	%f20, %fd3;
	st.global.f32 	[%rd16], %f20;
$L__BB4_4:
	bar.sync 	0;
	ret;

}
	// .globl	_ZN3cub18CUB_300001_SM_10006detail11EmptyKernelIvEEvv
.visible .entry _ZN3cub18CUB_300001_SM_10006detail11EmptyKernelIvEEvv()
{


	ret;

}


// ===== COMPILED SASS (sm_100) =====

	.target	sm_100

	.elftype	@"ET_EXEC"


//--------------------- .note.nv.tkinfo           --------------------------
	.section	.note.nv.tkinfo,"",@"SHT_NOTE"
	.sectionflags	@"SHF_NOTE_NV_TKINFO"
	.tkinfo
        /*0018*/ 	.word	0x00000002
        /*0030*/ 	.string	""
        /*0030*/ 	.string	"ptxas"
        /*0030*/ 	.string	"Cuda compilation tools, release 13.0, V13.0.88"
        /*0030*/ 	.string	"Build cuda_13.0.r13.0/compiler.36424714_0"
        /*0030*/ 	.string	"-arch sm_100 -m 64 "



//--------------------- .note.nv.cuinfo           --------------------------
	.section	.note.nv.cuinfo,"",@"SHT_NOTE"
	.sectionflags	@"SHF_NOTE_NV_CUINFO"
        /*0018*/ 	.short	0x0002
        /*001a*/ 	.short	0x0064
        /*001c*/ 	.short	0x0082
	.zero		2


//--------------------- .nv.info                  --------------------------
	.section	.nv.info,"",@"SHT_CUDA_INFO"
	.align	4


	//----- nvinfo : EIATTR_REGCOUNT
	.align		4
        /*0000*/ 	.byte	0x04, 0x2f
        /*0002*/ 	.short	(.L_44 - .L_43)
	.align		4
.L_43:
        /*0004*/ 	.word	index@(_Z14propagateLayer11KernelArrayIfES0_PiS1_S1_i)
        /*0008*/ 	.word	0x0000001a


	//----- nvinfo : EIATTR_FRAME_SIZE
	.align		4
.L_44:
        /*000c*/ 	.byte	0x04, 0x11
        /*000e*/ 	.short	(.L_46 - .L_45)
	.align		4
.L_45:
        /*0010*/ 	.word	index@($__internal_1_$__cuda_sm3x_div_rn_noftz_f32_slowpath)
        /*0014*/ 	.word	0x00000000


	//----- nvinfo : EIATTR_FRAME_SIZE
	.align		4
.L_46:
        /*0018*/ 	.byte	0x04, 0x11
        /*001a*/ 	.short	(.L_48 - .L_47)
	.align		4
.L_47:
        /*001c*/ 	.word	index@($__internal_0_$__cuda_sm20_rcp_rn_f32_slowpath)
        /*0020*/ 	.word	0x00000000


	//----- nvinfo : EIATTR_FRAME_SIZE
	.align		4
.L_48:
        /*0024*/ 	.byte	0x04, 0x11
        /*0026*/ 	.short	(.L_50 - .L_49)
	.align		4
.L_49:
        /*0028*/ 	.word	index@(_Z14propagateLayer11KernelArrayIfES0_PiS1_S1_i)
        /*002c*/ 	.word	0x00000000


	//----- nvinfo : EIATTR_REGCOUNT
	.align		4
.L_50:
        /*0030*/ 	.byte	0x04, 0x2f
        /*0032*/ 	.short	(.L_52 - .L_51)
	.align		4
.L_51:
        /*0034*/ 	.word	index@(_Z19computeOutputDelta2PfPKfiPKi)
        /*0038*/ 	.word	0x0000000e


	//----- nvinfo : EIATTR_FRAME_SIZE
	.align		4
.L_52:
        /*003c*/ 	.byte	0x04, 0x11
        /*003e*/ 	.short	(.L_54 - .L_53)
	.align		4
.L_53:
        /*0040*/ 	.word	index@(_Z19computeOutputDelta2PfPKfiPKi)
        /*0044*/ 	.word	0x00000000


	//----- nvinfo : EIATTR_REGCOUNT
	.align		4
.L_54:
        /*0048*/ 	.byte	0x04, 0x2f
        /*004a*/ 	.short	(.L_56 - .L_55)
	.align		4
.L_55:
        /*004c*/ 	.word	index@(_Z17computeLayerDeltaPfS_S_PiS0_S0_i)
        /*0050*/ 	.word	0x00000018


	//----- nvinfo : EIATTR_FRAME_SIZE
	.align		4
.L_56:
        /*0054*/ 	.byte	0x04, 0x11
        /*0056*/ 	.short	(.L_58 - .L_57)
	.align		4
.L_57:
        /*0058*/ 	.word	index@(_Z17computeLayerDeltaPfS_S_PiS0_S0_i)
        /*005c*/ 	.word	0x00000000


	//----- nvinfo : EIATTR_REGCOUNT
	.align		4
.L_58:
        /*0060*/ 	.byte	0x04, 0x2f
        /*0062*/ 	.short	(.L_60 - .L_59)
	.align		4
.L_59:
        /*0064*/ 	.word	index@(_Z24computePrevLayerDWeightsPfS_S_PiS0_S0_i)
        /*0068*/ 	.word	0x00000018


	//----- nvinfo : EIATTR_FRAME_SIZE
	.align		4
.L_60:
        /*006c*/ 	.byte	0x04, 0x11
        /*006e*/ 	.short	(.L_62 - .L_61)
	.align		4
.L_61:
        /*0070*/ 	.word	index@(_Z24computePrevLayerDWeightsPfS_S_PiS0_S0_i)
        /*0074*/ 	.word	0x00000000


	//----- nvinfo : EIATTR_REGCOUNT
	.align		4
.L_62:
        /*0078*/ 	.byte	0x04, 0x2f
        /*007a*/ 	.short	(.L_64 - .L_63)
	.align		4
.L_63:
        /*007c*/ 	.word	index@(_Z13updateWeightsPfS_i)
        /*0080*/ 	.word	0x00000020


	//----- nvinfo : EIATTR_FRAME_SIZE
	.align		4
.L_64:
        /*0084*/ 	.byte	0x04, 0x11
        /*0086*/ 	.short	(.L_66 - .L_65)
	.align		4
.L_65:
        /*0088*/ 	.word	index@(_Z13updateWeightsPfS_i)
        /*008c*/ 	.word	0x00000000


	//----- nvinfo : EIATTR_REGCOUNT
	.align		4
.L_66:
        /*0090*/ 	.byte	0x04, 0x2f
        /*0092*/ 	.short	(.L_68 - .L_67)
	.align		4
.L_67:
        /*0094*/ 	.word	index@(_ZN3cub18CUB_300001_SM_10006detail11EmptyKernelIvEEvv)
        /*0098*/ 	.word	0x00000004


	//----- nvinfo : EIATTR_FRAME_SIZE
	.align		4
.L_68:
        /*009c*/ 	.byte	0x04, 0x11
        /*009e*/ 	.short	(.L_70 - .L_69)
	.align		4
.L_69:
        /*00a0*/ 	.word	index@(_ZN3cub18CUB_300001_SM_10006detail11EmptyKernelIvEEvv)
        /*00a4*/ 	.word	0x00000000


	//----- nvinfo : EIATTR_MIN_STACK_SIZE
	.align		4
.L_70:
        /*00a8*/ 	.byte	0x04, 0x12
        /*00aa*/ 	.short	(.L_72 - .L_71)
	.align		4
.L_71:
        /*00ac*/ 	.word	index@(_ZN3cub18CUB_300001_SM_10006detail11EmptyKernelIvEEvv)
        /*00b0*/ 	.word	0x00000000


	//----- nvinfo : EIATTR_MIN_STACK_SIZE
	.align		4
.L_72:
        /*00b4*/ 	.byte	0x04, 0x12
        /*00b6*/ 	.short	(.L_74 - .L_73)
	.align		4
.L_73:
        /*00b8*/ 	.word	index@(_Z13updateWeightsPfS_i)
        /*00bc*/ 	.word	0x00000000


	//----- nvinfo : EIATTR_MIN_STACK_SIZE
	.align		4
.L_74:
        /*00c0*/ 	.byte	0x04, 0x12
        /*00c2*/ 	.short	(.L_76 - .L_75)
	.align		4
.L_75:
        /*00c4*/ 	.word	index@(_Z24computePrevLayerDWeightsPfS_S_PiS0_S0_i)
        /*00c8*/ 	.word	0x00000000


	//----- nvinfo : EIATTR_MIN_STACK_SIZE
	.align		4
.L_76:
        /*00cc*/ 	.byte	0x04, 0x12
        /*00ce*/ 	.short	(.L_78 - .L_77)
	.align		4
.L_77:
        /*00d0*/ 	.word	index@(_Z17computeLayerDeltaPfS_S_PiS0_S0_i)
        /*00d4*/ 	.word	0x00000000


	//----- nvinfo : EIATTR_MIN_STACK_SIZE
	.align		4
.L_78:
        /*00d8*/ 	.byte	0x04, 0x12
        /*00da*/ 	.short	(.L_80 - .L_79)
	.align		4
.L_79:
        /*00dc*/ 	.word	index@(_Z19computeOutputDelta2PfPKfiPKi)
        /*00e0*/ 	.word	0x00000000


	//----- nvinfo : EIATTR_MIN_STACK_SIZE
	.align		4
.L_80:
        /*00e4*/ 	.byte	0x04, 0x12
        /*00e6*/ 	.short	(.L_82 - .L_81)
	.align		4
.L_81:
        /*00e8*/ 	.word	index@(_Z14propagateLayer11KernelArrayIfES0_PiS1_S1_i)
        /*00ec*/ 	.word	0x00000000
.L_82:


//--------------------- .nv.compat                --------------------------
	.section	.nv.compat,"",@"SHT_CUDA_COMPAT_INFO"
	.align	4
        /*0000*/ 	.byte	0x02, 0x09, 0x00, 0x00, 0x02, 0x02, 0x01, 0x00, 0x02, 0x05, 0x05, 0x00, 0x03, 0x07, 0x01, 0x01
        /*0010*/ 	.byte	0x02, 0x03, 0x00, 0x00, 0x02, 0x06, 0x01, 0x00, 0x04, 0x0b, 0x08, 0x00, 0x01, 0x00, 0x00, 0x00
        /*0020*/ 	.byte	0x00, 0x00, 0x00, 0x00


//--------------------- .nv.info._ZN3cub18CUB_300001_SM_10006detail11EmptyKernelIvEEvv --------------------------
	.section	.nv.info._ZN3cub18CUB_300001_SM_10006detail11EmptyKernelIvEEvv,"",@"SHT_CUDA_INFO"
	.sectionflags	@""
	.align	4


	//----- nvinfo : EIATTR_CUDA_API_VERSION
	.align		4
        /*0000*/ 	.byte	0x04, 0x37
        /*0002*/ 	.short	(.L_84 - .L_83)
.L_83:
        /*0004*/ 	.word	0x00000082


	//----- nvinfo : EIATTR_SPARSE_MMA_MASK
	.align		4
.L_84:
        /*0008*/ 	.byte	0x03, 0x50
        /*000a*/ 	.short	0x0000


	//----- nvinfo : EIATTR_MAXREG_COUNT
	.align		4
        /*000c*/ 	.byte	0x03, 0x1b
        /*000e*/ 	.short	0x00ff


	//----- nvinfo : EIATTR_MERCURY_ISA_VERSION
	.align		4
        /*0010*/ 	.byte	0x03, 0x5f
        /*0012*/ 	.short	0x0101


	//----- nvinfo : EIATTR_VRC_CTA_INIT_COUNT
	.align		4
        /*0014*/ 	.byte	0x02, 0x4a
	.zero		1
	.zero		1


	//----- nvinfo : EIATTR_EXIT_INSTR_OFFSETS
	.align		4
        /*0018*/ 	.byte	0x04, 0x1c
        /*001a*/ 	.short	(.L_86 - .L_85)


	//   ....[0]....
.L_85:
        /*001c*/ 	.word	0x00000010


	//----- nvinfo : EIATTR_SW_WAR
	.align		4
.L_86:
        /*0020*/ 	.byte	0x04, 0x36
        /*0022*/ 	.short	(.L_88 - .L_87)
.L_87:
        /*0024*/ 	.word	0x00000008
.L_88:


//--------------------- .nv.info._Z13updateWeightsPfS_i --------------------------
	.section	.nv.info._Z13updateWeightsPfS_i,"",@"SHT_CUDA_INFO"
	.sectionflags	@""
	.align	4


	//----- nvinfo : EIATTR_CUDA_API_VERSION
	.align		4
        /*0000*/ 	.byte	0x04, 0x37
        /*0002*/ 	.short	(.L_90 - .L_89)
.L_89:
        /*0004*/ 	.word	0x00000082


	//----- nvinfo : EIATTR_KPARAM_INFO
	.align		4
.L_90:
        /*0008*/ 	.byte	0x04, 0x17
        /*000a*/ 	.short	(.L_92 - .L_91)
.L_91:
        /*000c*/ 	.word	0x00000000
        /*0010*/ 	.short	0x0002
        /*0012*/ 	.short	0x0010
        /*0014*/ 	.byte	0x00, 0xf0, 0x11, 0x00


	//----- nvinfo : EIATTR_KPARAM_INFO
	.align		4
.L_92:
        /*0018*/ 	.byte	0x04, 0x17
        /*001a*/ 	.short	(.L_94 - .L_93)
.L_93:
        /*001c*/ 	.word	0x00000000
        /*0020*/ 	.short	0x0001
        /*0022*/ 	.short	0x0008
        /*0024*/ 	.byte	0x00, 0xf5, 0x21, 0x00


	//----- nvinfo : EIATTR_KPARAM_INFO
	.align		4
.L_94:
        /*0028*/ 	.byte	0x04, 0x17
        /*002a*/ 	.short	(.L_96 - .L_95)
.L_95:
        /*002c*/ 	.word	0x00000000
        /*0030*/ 	.short	0x0000
        /*0032*/ 	.short	0x0000
        /*0034*/ 	.byte	0x00, 0xf5, 0x21, 0x00


	//----- nvinfo : EIATTR_SPARSE_MMA_MASK
	.align		4
.L_96:
        /*0038*/ 	.byte	0x03, 0x50
        /*003a*/ 	.short	0x0000


	//----- nvinfo : EIATTR_MAXREG_COUNT
	.align		4
        /*003c*/ 	.byte	0x03, 0x1b
        /*003e*/ 	.short	0x00ff


	//----- nvinfo : EIATTR_NUM_BARRIERS
	.align		4
        /*0040*/ 	.byte	0x02, 0x4c
        /*0042*/ 	.byte	0x01
	.zero		1


	//----- nvinfo : EIATTR_MERCURY_ISA_VERSION
	.align		4
        /*0044*/ 	.byte	0x03, 0x5f
        /*0046*/ 	.short	0x0101


	//----- nvinfo : EIATTR_VRC_CTA_INIT_COUNT
	.align		4
        /*0048*/ 	.byte	0x02, 0x4a
	.zero		1
	.zero		1


	//----- nvinfo : EIATTR_EXIT_INSTR_OFFSETS
	.align		4
        /*004c*/ 	.byte	0x04, 0x1c
        /*004e*/ 	.short	(.L_98 - .L_97)


	//   ....[0]....
.L_97:
        /*0050*/ 	.word	0x00000c20


	//----- nvinfo : EIATTR_CRS_STACK_SIZE
	.align		4
.L_98:
        /*0054*/ 	.byte	0x04, 0x1e
        /*0056*/ 	.short	(.L_100 - .L_99)
.L_99:
        /*0058*/ 	.word	0x00000000


	//----- nvinfo : EIATTR_CBANK_PARAM_SIZE
	.align		4
.L_100:
        /*005c*/ 	.byte	0x03, 0x19
        /*005e*/ 	.short	0x0014


	//----- nvinfo : EIATTR_PARAM_CBANK
	.align		4
        /*0060*/ 	.byte	0x04, 0x0a
        /*0062*/ 	.short	(.L_102 - .L_101)
	.align		4
.L_101:
        /*0064*/ 	.word	index@(.nv.constant0._Z13updateWeightsPfS_i)
        /*0068*/ 	.short	0x0380
        /*006a*/ 	.short	0x0014


	//----- nvinfo : EIATTR_SW_WAR
	.align		4
.L_102:
        /*006c*/ 	.byte	0x04, 0x36
        /*006e*/ 	.short	(.L_104 - .L_103)
.L_103:
        /*0070*/ 	.word	0x00000008
.L_104:


//--------------------- .nv.info._Z24computePrevLayerDWeightsPfS_S_PiS0_S0_i --------------------------
	.section	.nv.info._Z24computePrevLayerDWeightsPfS_S_PiS0_S0_i,"",@"SHT_CUDA_INFO"
	.sectionflags	@""
	.align	4


	//----- nvinfo : EIATTR_CUDA_API_VERSION
	.align		4
        /*0000*/ 	.byte	0x04, 0x37
        /*0002*/ 	.short	(.L_106 - .L_105)
.L_105:
        /*0004*/ 	.word	0x00000082


	//----- nvinfo : EIATTR_KPARAM_INFO
	.align		4
.L_106:
        /*0008*/ 	.byte	0x04, 0x17
        /*000a*/ 	.short	(.L_108 - .L_107)
.L_107:
        /*000c*/ 	.word	0x00000000
        /*0010*/ 	.short	0x0006
        /*0012*/ 	.short	0x0030
        /*0014*/ 	.byte	0x00, 0xf0, 0x11, 0x00


	//----- nvinfo : EIATTR_KPARAM_INFO
	.align		4
.L_108:
        /*0018*/ 	.byte	0x04, 0x17
        /*001a*/ 	.short	(.L_110 - .L_109)
.L_109:
        /*001c*/ 	.word	0x00000000
        /*0020*/ 	.short	0x0005
        /*0022*/ 	.short	0x0028
        /*0024*/ 	.byte	0x00, 0xf5, 0x21, 0x00


	//----- nvinfo : EIATTR_KPARAM_INFO
	.align		4
.L_110:
        /*0028*/ 	.byte	0x04, 0x17
        /*002a*/ 	.short	(.L_112 - .L_111)
.L_111:
        /*002c*/ 	.word	0x00000000
        /*0030*/ 	.short	0x0004
        /*0032*/ 	.short	0x0020
        /*0034*/ 	.byte	0x00, 0xf5, 0x21, 0x00


	//----- nvinfo : EIATTR_KPARAM_INFO
	.align		4
.L_112:
        /*0038*/ 	.byte	0x04, 0x17
        /*003a*/ 	.short	(.L_114 - .L_113)
.L_113:
        /*003c*/ 	.word	0x00000000
        /*0040*/ 	.short	0x0003
        /*0042*/ 	.short	0x0018
        /*0044*/ 	.byte	0x00, 0xf5, 0x21, 0x00


	//----- nvinfo : EIATTR_KPARAM_INFO
	.align		4
.L_114:
        /*0048*/ 	.byte	0x04, 0x17
        /*004a*/ 	.short	(.L_116 - .L_115)
.L_115:
        /*004c*/ 	.word	0x00000000
        /*0050*/ 	.short	0x0002
        /*0052*/ 	.short	0x0010
        /*0054*/ 	.byte	0x00, 0xf5, 0x21, 0x00


	//----- nvinfo : EIATTR_KPARAM_INFO
	.align		4
.L_116:
        /*0058*/ 	.byte	0x04, 0x17
        /*005a*/ 	.short	(.L_118 - .L_117)
.L_117:
        /*005c*/ 	.word	0x00000000
        /*0060*/ 	.short	0x0001
        /*0062*/ 	.short	0x0008
        /*0064*/ 	.byte	0x00, 0xf5, 0x21, 0x00


	//----- nvinfo : EIATTR_KPARAM_INFO
	.align		4
.L_118:
        /*0068*/ 	.byte	0x04, 0x17
        /*006a*/ 	.short	(.L_120 - .L_119)
.L_119:
        /*006c*/ 	.word	0x00000000
        /*0070*/ 	.short	0x0000
        /*0072*/ 	.short	0x0000
        /*0074*/ 	.byte	0x00, 0xf5, 0x21, 0x00


	//----- nvinfo : EIATTR_SPARSE_MMA_MASK
	.align		4
.L_120:
        /*0078*/ 	.byte	0x03, 0x50
        /*007a*/ 	.short	0x0000


	//----- nvinfo : EIATTR_MAXREG_COUNT
	.align		4
        /*007c*/ 	.byte	0x03, 0x1b
        /*007e*/ 	.short	0x00ff


	//----- nvinfo : EIATTR_NUM_BARRIERS
	.align		4
        /*0080*/ 	.byte	0x02, 0x4c
        /*0082*/ 	.byte	0x01
	.zero		1


	//----- nvinfo : EIATTR_MERCURY_ISA_VERSION
	.align		4
        /*0084*/ 	.byte	0x03, 0x5f
        /*0086*/ 	.short	0x0101


	//----- nvinfo : EIATTR_VRC_CTA_INIT_COUNT
	.align		4
        /*0088*/ 	.byte	0x02, 0x4a
	.zero		1
	.zero		1


	//----- nvinfo : EIATTR_EXIT_INSTR_OFFSETS
	.align		4
        /*008c*/ 	.byte	0x04, 0x1c
        /*008e*/ 	.short	(.L_122 - .L_121)


	//   ....[0]....
.L_121:
        /*0090*/ 	.word	0x00000410


	//----- nvinfo : EIATTR_CBANK_PARAM_SIZE
	.align		4
.L_122:
        /*0094*/ 	.byte	0x03, 0x19
        /*0096*/ 	.short	0x0034


	//----- nvinfo : EIATTR_PARAM_CBANK
	.align		4
        /*0098*/ 	.byte	0x04, 0x0a
        /*009a*/ 	.short	(.L_124 - .L_123)
	.align		4
.L_123:
        /*009c*/ 	.word	index@(.nv.constant0._Z24computePrevLayerDWeightsPfS_S_PiS0_S0_i)
        /*00a0*/ 	.short	0x0380
        /*00a2*/ 	.short	0x0034


	//----- nvinfo : EIATTR_SW_WAR
	.align		4
.L_124:
        /*00a4*/ 	.byte	0x04, 0x36
        /*00a6*/ 	.short	(.L_126 - .L_125)
.L_125:
        /*00a8*/ 	.word	0x00000008
.L_126:


//--------------------- .nv.info._Z17computeLayerDeltaPfS_S_PiS0_S0_i --------------------------
	.section	.nv.info._Z17computeLayerDeltaPfS_S_PiS0_S0_i,"",@"SHT_CUDA_INFO"
	.sectionflags	@""
	.align	4


	//----- nvinfo : EIATTR_CUDA_API_VERSION
	.align		4
        /*0000*/ 	.byte	0x04, 0x37
        /*0002*/ 	.short	(.L_128 - .L_127)
.L_127:
        /*0004*/ 	.word	0x00000082


	//----- nvinfo : EIATTR_KPARAM_INFO
	.align		4
.L_128:
        /*0008*/ 	.byte	0x04, 0x17
        /*000a*/ 	.short	(.L_130 - .L_129)
.L_129:
        /*000c*/ 	.word	0x00000000
        /*0010*/ 	.short	0x0006
        /*0012*/ 	.short	0x0030
        /*0014*/ 	.byte	0x00, 0xf0, 0x11, 0x00


	//----- nvinfo : EIATTR_KPARAM_INFO
	.align		4
.L_130:
        /*0018*/ 	.byte	0x04, 0x17
        /*001a*/ 	.short	(.L_132 - .L_131)
.L_131:
        /*001c*/ 	.word	0x00000000
        /*0020*/ 	.short	0x0005
        /*0022*/ 	.short	0x0028
        /*0024*/ 	.byte	0x00, 0xf5, 0x21, 0x00


	//----- nvinfo : EIATTR_KPARAM_INFO
	.align		4
.L_132:
        /*0028*/ 	.byte	0x04, 0x17
        /*002a*/ 	.short	(.L_134 - .L_133)
.L_133:
        /*002c*/ 	.word	0x00000000
        /*0030*/ 	.short	0x0004
        /*0032*/ 	.short	0x0020
        /*0034*/ 	.byte	0x00, 0xf5, 0x21, 0x00


	//----- nvinfo : EIATTR_KPARAM_INFO
	.align		4
.L_134:
        /*0038*/ 	.byte	0x04, 0x17
        /*003a*/ 	.short	(.L_136 - .L_135)
.L_135:
        /*003c*/ 	.word	0x00000000
        /*0040*/ 	.short	0x0003
        /*0042*/ 	.short	0x0018
        /*0044*/ 	.byte	0x00, 0xf5, 0x21, 0x00


	//----- nvinfo : EIATTR_KPARAM_INFO
	.align		4
.L_136:
        /*0048*/ 	.byte	0x04, 0x17
        /*004a*/ 	.short	(.L_138 - .L_137)
.L_137:
        /*004c*/ 	.word	0x00000000
        /*0050*/ 	.short	0x0002
        /*0052*/ 	.short	0x0010
        /*0054*/ 	.byte	0x00, 0xf5, 0x21, 0x00


	//----- nvinfo : EIATTR_KPARAM_INFO
	.align		4
.L_138:
        /*0058*/ 	.byte	0x04, 0x17
        /*005a*/ 	.short	(.L_140 - .L_139)
.L_139:
        /*005c*/ 	.word	0x00000000
        /*0060*/ 	.short	0x0001
        /*0062*/ 	.short	0x0008
        /*0064*/ 	.byte	0x00, 0xf5, 0x21, 0x00


	//----- nvinfo : EIATTR_KPARAM_INFO
	.align		4
.L_140:
        /*0068*/ 	.byte	0x04, 0x17
        /*006a*/ 	.short	(.L_142 - .L_141)
.L_141:
        /*006c*/ 	.word	0x00000000
        /*0070*/ 	.short	0x0000
        /*0072*/ 	.short	0x0000
        /*0074*/ 	.byte	0x00, 0xf5, 0x21, 0x00


	//----- nvinfo : EIATTR_SPARSE_MMA_MASK
	.align		4
.L_142:
        /*0078*/ 	.byte	0x03, 0x50
        /*007a*/ 	.short	0x0000


	//----- nvinfo : EIATTR_MAXREG_COUNT
	.align		4
        /*007c*/ 	.byte	0x03, 0x1b
        /*007e*/ 	.short	0x00ff


	//----- nvinfo : EIATTR_NUM_BARRIERS
	.align		4
        /*0080*/ 	.byte	0x02, 0x4c
        /*0082*/ 	.byte	0x01
	.zero		1


	//----- nvinfo : EIATTR_MERCURY_ISA_VERSION
	.align		4
        /*0084*/ 	.byte	0x03, 0x5f
        /*0086*/ 	.short	0x0101


	//----- nvinfo : EIATTR_VRC_CTA_INIT_COUNT
	.align		4
        /*0088*/ 	.byte	0x02, 0x4a
	.zero		1
	.zero		1


	//----- nvinfo : EIATTR_EXIT_INSTR_OFFSETS
	.align		4
        /*008c*/ 	.byte	0x04, 0x1c
        /*008e*/ 	.short	(.L_144 - .L_143)


	//   ....[0]....
.L_143:
        /*0090*/ 	.word	0x000003b0


	//----- nvinfo : EIATTR_CBANK_PARAM_SIZE
	.align		4
.L_144:
        /*0094*/ 	.byte	0x03, 0x19
        /*0096*/ 	.short	0x0034


	//----- nvinfo : EIATTR_PARAM_CBANK
	.align		4
        /*0098*/ 	.byte	0x04, 0x0a
        /*009a*/ 	.short	(.L_146 - .L_145)
	.align		4
.L_145:
        /*009c*/ 	.word	index@(.nv.constant0._Z17computeLayerDeltaPfS_S_PiS0_S0_i)
        /*00a0*/ 	.short	0x0380
        /*00a2*/ 	.short	0x0034


	//----- nvinfo : EIATTR_SW_WAR
	.align		4
.L_146:
        /*00a4*/ 	.byte	0x04, 0x36
        /*00a6*/ 	.short	(.L_148 - .L_147)
.L_147:
        /*00a8*/ 	.word	0x00000008
.L_148:


//--------------------- .nv.info._Z19computeOutputDelta2PfPKfiPKi --------------------------
	.section	.nv.info._Z19computeOutputDelta2PfPKfiPKi,"",@"SHT_CUDA_INFO"
	.sectionflags	@""
	.align	4


	//----- nvinfo : EIATTR_CUDA_API_VERSION
	.align		4
        /*0000*/ 	.byte	0x04, 0x37
        /*0002*/ 	.short	(.L_150 - .L_149)
.L_149:
        /*0004*/ 	.word	0x00000082


	//----- nvinfo : EIATTR_KPARAM_INFO
	.align		4
.L_150:
        /*0008*/ 	.byte	0x04, 0x17
        /*000a*/ 	.short	(.L_152 - .L_151)
.L_151:
        /*000c*/ 	.word	0x00000000
        /*0010*/ 	.short	0x0003
        /*0012*/ 	.short	0x0018
        /*0014*/ 	.byte	0x00, 0xf5, 0x21, 0x00


	//----- nvinfo : EIATTR_KPARAM_INFO
	.align		4
.L_152:
        /*0018*/ 	.byte	0x04, 0x17
        /*001a*/ 	.short	(.L_154 - .L_153)
.L_153:
        /*001c*/ 	.word	0x00000000
        /*0020*/ 	.short	0x0002
        /*0022*/ 	.short	0x0010
        /*0024*/ 	.byte	0x00, 0xf0, 0x11, 0x00


	//----- nvinfo : EIATTR_KPARAM_INFO
	.align		4
.L_154:
        /*0028*/ 	.byte	0x04, 0x17
        /*002a*/ 	.short	(.L_156 - .L_155)
.L_155:
        /*002c*/ 	.word	0x00000000
        /*0030*/ 	.short	0x0001
        /*0032*/ 	.short	0x0008
        /*0034*/ 	.byte	0x00, 0xf5, 0x21, 0x00


	//----- nvinfo : EIATTR_KPARAM_INFO
	.align		4
.L_156:
        /*0038*/ 	.byte	0x04, 0x17
        /*003a*/ 	.short	(.L_158 - .L_157)
.L_157:
        /*003c*/ 	.word	0x00000000
        /*0040*/ 	.short	0x0000
        /*0042*/ 	.short	0x0000
        /*0044*/ 	.byte	0x00, 0xf5, 0x21, 0x00


	//----- nvinfo : EIATTR_SPARSE_MMA_MASK
	.align		4
.L_158:
        /*0048*/ 	.byte	0x03, 0x50
        /*004a*/ 	.short	0x0000


	//----- nvinfo : EIATTR_MAXREG_COUNT
	.align		4
        /*004c*/ 	.byte	0x03, 0x1b
        /*004e*/ 	.short	0x00ff


	//----- nvinfo : EIATTR_MERCURY_ISA_VERSION
	.align		4
        /*0050*/ 	.byte	0x03, 0x5f
        /*0052*/ 	.short	0x0101


	//----- nvinfo : EIATTR_VRC_CTA_INIT_COUNT
	.align		4
        /*0054*/ 	.byte	0x02, 0x4a
	.zero		1
	.zero		1


	//----- nvinfo : EIATTR_EXIT_INSTR_OFFSETS
	.align		4
        /*0058*/ 	.byte	0x04, 0x1c
        /*005a*/ 	.short	(.L_160 - .L_159)


	//   ....[0]....
.L_159:
        /*005c*/ 	.word	0x00000170


	//----- nvinfo : EIATTR_CBANK_PARAM_SIZE
	.align		4
.L_160:
        /*0060*/ 	.byte	0x03, 0x19
        /*0062*/ 	.short	0x0020


	//----- nvinfo : EIATTR_PARAM_CBANK
	.align		4
        /*0064*/ 	.byte	0x04, 0x0a
        /*0066*/ 	.short	(.L_162 - .L_161)
	.align		4
.L_161:
        /*0068*/ 	.word	index@(.nv.constant0._Z19computeOutputDelta2PfPKfiPKi)
        /*006c*/ 	.short	0x0380
        /*006e*/ 	.short	0x0020


	//----- nvinfo : EIATTR_SW_WAR
	.align		4
.L_162:
        /*0070*/ 	.byte	0x04, 0x36
        /*0072*/ 	.short	(.L_164 - .L_163)
.L_163:
        /*0074*/ 	.word	0x00000008
.L_164:


//--------------------- .nv.info._Z14propagateLayer11KernelArrayIfES0_PiS1_S1_i --------------------------
	.section	.nv.info._Z14propagateLayer11KernelArrayIfES0_PiS1_S1_i,"",@"SHT_CUDA_INFO"
	.sectionflags	@""
	.align	4


	//----- nvinfo : EIATTR_CUDA_API_VERSION
	.align		4
        /*0000*/ 	.byte	0x04, 0x37
        /*0002*/ 	.short	(.L_166 - .L_165)
.L_165:
        /*0004*/ 	.word	0x00000082


	//----- nvinfo : EIATTR_KPARAM_INFO
	.align		4
.L_166:
        /*0008*/ 	.byte	0x04, 0x17
        /*000a*/ 	.short	(.L_168 - .L_167)
.L_167:
        /*000c*/ 	.word	0x00000000
        /*0010*/ 	.short	0x0005
        /*0012*/ 	.short	0x0038
        /*0014*/ 	.byte	0x00, 0xf0, 0x11, 0x00


	//----- nvinfo : EIATTR_KPARAM_INFO
	.align		4
.L_168:
        /*0018*/ 	.byte	0x04, 0x17
        /*001a*/ 	.short	(.L_170 - .L_169)
.L_169:
        /*001c*/ 	.word	0x00000000
        /*0020*/ 	.short	0x0004
        /*0022*/ 	.short	0x0030
        /*0024*/ 	.byte	0x00, 0xf5, 0x21, 0x00


	//----- nvinfo : EIATTR_KPARAM_INFO
	.align		4
.L_170:
        /*0028*/ 	.byte	0x04, 0x17
        /*002a*/ 	.short	(.L_172 - .L_171)
.L_171:
        /*002c*/ 	.word	0x00000000
        /*0030*/ 	.short	0x0003
        /*0032*/ 	.short	0x0028
        /*0034*/ 	.byte	0x00, 0xf5, 0x21, 0x00


	//----- nvinfo : EIATTR_KPARAM_INFO
	.align		4
.L_172:
        /*0038*/ 	.byte	0x04, 0x17
        /*003a*/ 	.short	(.L_174 - .L_173)
.L_173:
        /*003c*/ 	.word	0x00000000
        /*0040*/ 	.short	0x0002
        /*0042*/ 	.short	0x0020
        /*0044*/ 	.byte	0x00, 0xf5, 0x21, 0x00


	//----- nvinfo : EIATTR_KPARAM_INFO
	.align		4
.L_174:
        /*0048*/ 	.byte	0x04, 0x17
        /*004a*/ 	.short	(.L_176 - .L_175)
.L_175:
        /*004c*/ 	.word	0x00000000
        /*0050*/ 	.short	0x0001
        /*0052*/ 	.short	0x0010
        /*0054*/ 	.byte	0x00, 0xf0, 0x41, 0x00


	//----- nvinfo : EIATTR_KPARAM_INFO
	.align		4
.L_176:
        /*0058*/ 	.byte	0x04, 0x17
        /*005a*/ 	.short	(.L_178 - .L_177)
.L_177:
        /*005c*/ 	.word	0x00000000
        /*0060*/ 	.short	0x0000
        /*0062*/ 	.short	0x0000
        /*0064*/ 	.byte	0x00, 0xf0, 0x41, 0x00


	//----- nvinfo : EIATTR_SPARSE_MMA_MASK
	.align		4
.L_178:
        /*0068*/ 	.byte	0x03, 0x50
        /*006a*/ 	.short	0x0000


	//----- nvinfo : EIATTR_MAXREG_COUNT
	.align		4
        /*006c*/ 	.byte	0x03, 0x1b
        /*006e*/ 	.short	0x00ff


	//----- nvinfo : EIATTR_NUM_BARRIERS
	.align		4
        /*0070*/ 	.byte	0x02, 0x4c
        /*0072*/ 	.byte	0x01
	.zero		1


	//----- nvinfo : EIATTR_MERCURY_ISA_VERSION
	.align		4
        /*0074*/ 	.byte	0x03, 0x5f
        /*0076*/ 	.short	0x0101


	//----- nvinfo : EIATTR_VRC_CTA_INIT_COUNT
	.align		4
        /*0078*/ 	.byte	0x02, 0x4a
	.zero		1
	.zero		1


	//----- nvinfo : EIATTR_EXIT_INSTR_OFFSETS
	.align		4
        /*007c*/ 	.byte	0x04, 0x1c
        /*007e*/ 	.short	(.L_180 - .L_179)


	//   ....[0]....
.L_179:
        /*0080*/ 	.word	0x00000ca0


	//----- nvinfo : EIATTR_CRS_STACK_SIZE
	.align		4
.L_180:
        /*0084*/ 	.byte	0x04, 0x1e
        /*0086*/ 	.short	(.L_182 - .L_181)
.L_181:
        /*0088*/ 	.word	0x00000000


	//----- nvinfo : EIATTR_CBANK_PARAM_SIZE
	.align		4
.L_182:
        /*008c*/ 	.byte	0x03, 0x19
        /*008e*/ 	.short	0x003c


	//----- nvinfo : EIATTR_PARAM_CBANK
	.align		4
        /*0090*/ 	.byte	0x04, 0x0a
        /*0092*/ 	.short	(.L_184 - .L_183)
	.align		4
.L_183:
        /*0094*/ 	.word	index@(.nv.constant0._Z14propagateLayer11KernelArrayIfES0_PiS1_S1_i)
        /*0098*/ 	.short	0x0380
        /*009a*/ 	.short	0x003c


	//----- nvinfo : EIATTR_SW_WAR
	.align		4
.L_184:
        /*009c*/ 	.byte	0x04, 0x36
        /*009e*/ 	.short	(.L_186 - .L_185)
.L_185:
        /*00a0*/ 	.word	0x00000008
.L_186:


//--------------------- .nv.callgraph             --------------------------
	.section	.nv.callgraph,"",@"SHT_CUDA_CALLGRAPH"
	.align	4
	.sectionentsize	8
	.align		4
        /*0000*/ 	.word	0x00000000
	.align		4
        /*0004*/ 	.word	0xffffffff
	.align		4
        /*0008*/ 	.word	0x00000000
	.align		4
        /*000c*/ 	.word	0xfffffffe
	.align		4
        /*0010*/ 	.word	0x00000000
	.align		4
        /*0014*/ 	.word	0xfffffffd
	.align		4
        /*0018*/ 	.word	0x00000000
	.align		4
        /*001c*/ 	.word	0xfffffffc


//--------------------- .nv.constant4             --------------------------
	.section	.nv.constant4,"a",@progbits
	.align	8
	.align		8
.nv.constant4:
        /*0000*/ 	.dword	_ZN34_INTERNAL_3b3e794f_4_k_cu_f25681e24cuda3std3__45__cpo5beginE
	.align		8
        /*0008*/ 	.dword	_ZN34_INTERNAL_3b3e794f_4_k_cu_f25681e24cuda3std3__45__cpo3endE
	.align		8
        /*0010*/ 	.dword	_ZN34_INTERNAL_3b3e794f_4_k_cu_f25681e24cuda3std3__45__cpo6cbeginE
	.align		8
        /*0018*/ 	.dword	_ZN34_INTERNAL_3b3e794f_4_k_cu_f25681e24cuda3std3__45__cpo4cendE
	.align		8
        /*0020*/ 	.dword	_ZN34_INTERNAL_3b3e794f_4_k_cu_f25681e24cuda3std3__45__cpo6rbeginE
	.align		8
        /*0028*/ 	.dword	_ZN34_INTERNAL_3b3e794f_4_k_cu_f25681e24cuda3std3__45__cpo4rendE
	.align		8
        /*0030*/ 	.dword	_ZN34_INTERNAL_3b3e794f_4_k_cu_f25681e24cuda3std3__45__cpo7crbeginE
	.align		8
        /*0038*/ 	.dword	_ZN34_INTERNAL_3b3e794f_4_k_cu_f25681e24cuda3std3__45__cpo5crendE
	.align		8
        /*0040*/ 	.dword	_ZN34_INTERNAL_3b3e794f_4_k_cu_f25681e24cuda3std3__436_GLOBAL__N__3b3e794f_4_k_cu_f25681e26ignoreE
	.align		8
        /*0048*/ 	.dword	_ZN34_INTERNAL_3b3e794f_4_k_cu_f25681e24cuda3std3__419piecewise_constructE
	.align		8
        /*0050*/ 	.dword	_ZN34_INTERNAL_3b3e794f_4_k_cu_f25681e24cuda3std3__48in_placeE
	.align		8
        /*0058*/ 	.dword	_ZN34_INTERNAL_3b3e794f_4_k_cu_f25681e24cuda3std3__420unreachable_sentinelE
	.align		8
        /*0060*/ 	.dword	_ZN34_INTERNAL_3b3e794f_4_k_cu_f25681e24cuda3std3__47nulloptE
	.align		8
        /*0068*/ 	.dword	_ZN34_INTERNAL_3b3e794f_4_k_cu_f25681e24cuda3std3__48unexpectE
	.align		8
        /*0070*/ 	.dword	_ZN34_INTERNAL_3b3e794f_4_k_cu_f25681e24cuda3std6ranges3__45__cpo4swapE
	.align		8
        /*0078*/ 	.dword	_ZN34_INTERNAL_3b3e794f_4_k_cu_f25681e24cuda3std6ranges3__45__cpo9iter_moveE
	.align		8
        /*0080*/ 	.dword	_ZN34_INTERNAL_3b3e794f_4_k_cu_f25681e24cuda3std6ranges3__45__cpo5beginE
	.align		8
        /*0088*/ 	.dword	_ZN34_INTERNAL_3b3e794f_4_k_cu_f25681e24cuda3std6ranges3__45__cpo3endE
	.align		8
        /*0090*/ 	.dword	_ZN34_INTERNAL_3b3e794f_4_k_cu_f25681e24cuda3std6ranges3__45__cpo6cbeginE
	.align		8
        /*0098*/ 	.dword	_ZN34_INTERNAL_3b3e794f_4_k_cu_f25681e24cuda3std6ranges3__45__cpo4cendE
	.align		8
        /*00a0*/ 	.dword	_ZN34_INTERNAL_3b3e794f_4_k_cu_f25681e24cuda3std6ranges3__45__cpo7advanceE
	.align		8
        /*00a8*/ 	.dword	_ZN34_INTERNAL_3b3e794f_4_k_cu_f25681e24cuda3std6ranges3__45__cpo9iter_swapE
	.align		8
        /*00b0*/ 	.dword	_ZN34_INTERNAL_3b3e794f_4_k_cu_f25681e24cuda3std6ranges3__45__cpo4nextE
	.align		8
        /*00b8*/ 	.dword	_ZN34_INTERNAL_3b3e794f_4_k_cu_f25681e24cuda3std6ranges3__45__cpo4prevE
	.align		8
        /*00c0*/ 	.dword	_ZN34_INTERNAL_3b3e794f_4_k_cu_f25681e24cuda3std6ranges3__45__cpo4dataE
	.align		8
        /*00c8*/ 	.dword	_ZN34_INTERNAL_3b3e794f_4_k_cu_f25681e24cuda3std6ranges3__45__cpo5cdataE
	.align		8
        /*00d0*/ 	.dword	_ZN34_INTERNAL_3b3e794f_4_k_cu_f25681e24cuda3std6ranges3__45__cpo4sizeE
	.align		8
        /*00d8*/ 	.dword	_ZN34_INTERNAL_3b3e794f_4_k_cu_f25681e24cuda3std6ranges3__45__cpo5ssizeE
	.align		8
        /*00e0*/ 	.dword	_ZN34_INTERNAL_3b3e794f_4_k_cu_f25681e24cuda3std6ranges3__45__cpo8distanceE
	.align		8
        /*00e8*/ 	.dword	_ZN34_INTERNAL_3b3e794f_4_k_cu_f25681e26thrust24THRUST_300001_SM_1000_NS8cuda_cub3parE
	.align		8
        /*00f0*/ 	.dword	_ZN34_INTERNAL_3b3e794f_4_k_cu_f25681e26thrust24THRUST_300001_SM_1000_NS8cuda_cub10par_nosyncE
	.align		8
        /*00f8*/ 	.dword	_ZN34_INTERNAL_3b3e794f_4_k_cu_f25681e26thrust24THRUST_300001_SM_1000_NS6system6detail10sequential3seqE
	.align		8
        /*0100*/ 	.dword	_ZN34_INTERNAL_3b3e794f_4_k_cu_f25681e26thrust24THRUST_300001_SM_1000_NS12placeholders2_1E
	.align		8
        /*0108*/ 	.dword	_ZN34_INTERNAL_3b3e794f_4_k_cu_f25681e26thrust24THRUST_300001_SM_1000_NS12placeholders2_2E
	.align		8
        /*0110*/ 	.dword	_ZN34_INTERNAL_3b3e794f_4_k_cu_f25681e26thrust24THRUST_300001_SM_1000_NS12placeholders2_3E
	.align		8
        /*0118*/ 	.dword	_ZN34_INTERNAL_3b3e794f_4_k_cu_f25681e26thrust24THRUST_300001_SM_1000_NS12placeholders2_4E
	.align		8
        /*0120*/ 	.dword	_ZN34_INTERNAL_3b3e794f_4_k_cu_f25681e26thrust24THRUST_300001_SM_1000_NS12placeholders2_5E
	.align		8
        /*0128*/ 	.dword	_ZN34_INTERNAL_3b3e794f_4_k_cu_f25681e26thrust24THRUST_300001_SM_1000_NS12placeholders2_6E
	.align		8
        /*0130*/ 	.dword	_ZN34_INTERNAL_3b3e794f_4_k_cu_f25681e26thrust24THRUST_300001_SM_1000_NS12placeholders2_7E
	.align		8
        /*0138*/ 	.dword	_ZN34_INTERNAL_3b3e794f_4_k_cu_f25681e26thrust24THRUST_300001_SM_1000_NS12placeholders2_8E
	.align		8
        /*0140*/ 	.dword	_ZN34_INTERNAL_3b3e794f_4_k_cu_f25681e26thrust24THRUST_300001_SM_1000_NS12placeholders2_9E
	.align		8
        /*0148*/ 	.dword	_ZN34_INTERNAL_3b3e794f_4_k_cu_f25681e26thrust24THRUST_300001_SM_1000_NS12placeholders3_10E
	.align		8
        /*0150*/ 	.dword	_ZN34_INTERNAL_3b3e794f_4_k_cu_f25681e26thrust24THRUST_300001_SM_1000_NS3seqE


//--------------------- .text._ZN3cub18CUB_300001_SM_10006detail11EmptyKernelIvEEvv --------------------------
	.section	.text._ZN3cub18CUB_300001_SM_10006detail11EmptyKernelIvEEvv,"ax",@progbits
	.align	128
        .global         _ZN3cub18CUB_300001_SM_10006detail11EmptyKernelIvEEvv
        .type           _ZN3cub18CUB_300001_SM_10006detail11EmptyKernelIvEEvv,@function
        .size           _ZN3cub18CUB_300001_SM_10006detail11EmptyKernelIvEEvv,(.L_x_42 - _ZN3cub18CUB_300001_SM_10006detail11EmptyKernelIvEEvv)
        .other          _ZN3cub18CUB_300001_SM_10006detail11EmptyKernelIvEEvv,@"STO_CUDA_ENTRY STV_DEFAULT"
_ZN3cub18CUB_300001_SM_10006detail11EmptyKernelIvEEvv:
.text._ZN3cub18CUB_300001_SM_10006detail11EmptyKernelIvEEvv:
[----:B------:R-:W-:Y:S01]  /*0000*/  LDC R1, c[0x0][0x37c] ;  /* 0x0000df00ff017b82 */ /* 0x000fe20000000800 */
[----:B------:R-:W-:Y:S05]  /*0010*/  EXIT ;  /* 0x000000000000794d */ /* 0x000fea0003800000 */
.L_x_0:
[----:B------:R-:W-:-:S00]  /*0020*/  BRA `(.L_x_0) ;  /* 0xfffffffc00fc7947 */ /* 0x000fc0000383ffff */
[----:B------:R-:W-:-:S00]  /*0030*/  NOP ;  /* 0x0000000000007918 */ /* 0x000fc00000000000 */
        /* <DEDUP_REMOVED lines=12> */
.L_x_42:


//--------------------- .text._Z13updateWeightsPfS_i --------------------------
	.section	.text._Z13updateWeightsPfS_i,"ax",@progbits
	.align	128
        .global         _Z13updateWeightsPfS_i
        .type           _Z13updateWeightsPfS_i,@function
        .size           _Z13updateWeightsPfS_i,(.L_x_43 - _Z13updateWeightsPfS_i)
        .other          _Z13updateWeightsPfS_i,@"STO_CUDA_ENTRY STV_DEFAULT"
_Z13updateWeightsPfS_i:
.text._Z13updateWeightsPfS_i:
[----:B------:R-:W-:Y:S01]  /*0000*/  LDC R1, c[0x0][0x37c] ;  /* 0x0000df00ff017b82 */ /* 0x000fe20000000800 */
[----:B------:R-:W0:Y:S07]  /*0010*/  S2R R3, SR_CTAID.X ;  /* 0x0000000000037919 */ /* 0x000e2e0000002500 */
[----:B------:R-:W1:Y:S01]  /*0020*/  LDC R0, c[0x0][0x390] ;  /* 0x0000e400ff007b82 */ /* 0x000e620000000800 */
[----:B------:R-:W0:Y:S01]  /*0030*/  LDCU UR4, c[0x0][0x360] ;  /* 0x00006c00ff0477ac */ /* 0x000e220008000800 */
[----:B------:R-:W-:Y:S01]  /*0040*/  BSSY.RECONVERGENT B0, `(.L_x_1) ;  /* 0x00000bc000007945 */ /* 0x000fe20003800200 */
[----:B------:R-:W0:Y:S02]  /*0050*/  S2R R2, SR_TID.X ;  /* 0x0000000000027919 */ /* 0x000e240000002100 */
[----:B0-----:R-:W-:-:S05]  /*0060*/  IMAD R3, R3, UR4, R2 ;  /* 0x0000000403037c24 */ /* 0x001fca000f8e0202 */
[----:B-1----:R-:W-:-:S13]  /*0070*/  ISETP.GE.AND P0, PT, R3, R0, PT ;  /* 0x000000000300720c */ /* 0x002fda0003f06270 */
[----:B------:R-:W-:Y:S05]  /*0080*/  @P0 BRA `(.L_x_2) ;  /* 0x0000000800dc0947 */ /* 0x000fea0003800000 */
[----:B------:R-:W-:Y:S01]  /*0090*/  HFMA2 R5, -RZ, RZ, 0, 0 ;  /* 0x00000000ff057431 */ /* 0x000fe200000001ff */
[----:B------:R-:W-:Y:S01]  /*00a0*/  MOV R11, R3 ;  /* 0x00000003000b7202 */ /* 0x000fe20000000f00 */
[----:B------:R-:W0:Y:S01]  /*00b0*/  LDCU.64 UR6, c[0x0][0x358] ;  /* 0x00006b00ff0677ac */ /* 0x000e220008000a00 */
[----:B------:R-:W-:-:S05]  /*00c0*/  UMOV UR4, URZ ;  /* 0x000000ff00047c82 */ /* 0x000fca0008000000 */
.L_x_3:
[----:B------:R-:W1:Y:S02]  /*00d0*/  LDC.64 R12, c[0x0][0x388] ;  /* 0x0000e200ff0c7b82 */ /* 0x000e640000000a00 */
[----:B-1----:R-:W-:-:S05]  /*00e0*/  IMAD.WIDE R8, R11, 0x4, R12 ;  /* 0x000000040b087825 */ /* 0x002fca00078e020c */
[----:B0-----:R-:W2:Y:S01]  /*00f0*/  LDG.E R28, desc[UR6][R8.64] ;  /* 0x00000006081c7981 */ /* 0x001ea2000c1e1900 */
[----:B------:R-:W-:-:S03]  /*0100*/  IMAD.WIDE R14, R0, 0x4, R8 ;  /* 0x00000004000e7825 */ /* 0x000fc600078e0208 */
[----:B------:R-:W-:Y:S04]  /*0110*/  STG.E desc[UR6][R8.64], RZ ;  /* 0x000000ff08007986 */ /* 0x000fe8000c101906 */
[----:B------:R-:W3:Y:S01]  /*0120*/  LDG.E R6, desc[UR6][R14.64] ;  /* 0x000000060e067981 */ /* 0x000ee2000c1e1900 */
[----:B------:R-:W-:-:S03]  /*0130*/  IMAD.WIDE R24, R0, 0x4, R14 ;  /* 0x0000000400187825 */ /* 0x000fc600078e020e */
[----:B------:R-:W-:Y:S01]  /*0140*/  STG.E desc[UR6][R14.64], RZ ;  /* 0x000000ff0e007986 */ /* 0x000fe2000c101906 */
[----:B------:R-:W-:-:S03]  /*0150*/  IMAD.WIDE R18, R0, 0x4, R24 ;  /* 0x0000000400127825 */ /* 0x000fc600078e0218 */
[----:B------:R-:W4:Y:S04]  /*0160*/  LDG.E R4, desc[UR6][R24.64] ;  /* 0x0000000618047981 */ /* 0x000f28000c1e1900 */
[----:B------:R-:W-:Y:S01]  /*0170*/  STG.E desc[UR6][R24.64], RZ ;  /* 0x000000ff18007986 */ /* 0x000fe2000c101906 */
[----:B------:R-:W-:-:S03]  /*0180*/  IMAD.WIDE R16, R0, 0x4, R18 ;  /* 0x0000000400107825 */ /* 0x000fc600078e0212 */
[----:B------:R0:W5:Y:S01]  /*0190*/  LDG.E R10, desc[UR6][R18.64] ;  /* 0x00000006120a7981 */ /* 0x000162000c1e1900 */
[----:B------:R-:W-:-:S03]  /*01a0*/  IMAD.WIDE R22, R0, 0x4, R16 ;  /* 0x0000000400167825 */ /* 0x000fc600078e0210 */
[----:B------:R0:W-:Y:S04]  /*01b0*/  STG.E desc[UR6][R18.64], RZ ;  /* 0x000000ff12007986 */ /* 0x0001e8000c101906 */
[----:B------:R1:W5:Y:S01]  /*01c0*/  LDG.E R2, desc[UR6][R16.64] ;  /* 0x0000000610027981 */ /* 0x000362000c1e1900 */
[C---:B------:R-:W-:Y:S01]  /*01d0*/  IMAD.WIDE R20, R0.reuse, 0x4, R22 ;  /* 0x0000000400147825 */ /* 0x040fe200078e0216 */
[C---:B------:R-:W-:Y:S02]  /*01e0*/  LEA R27, R0.reuse, R11, 0x3 ;  /* 0x0000000b001b7211 */ /* 0x040fe400078e18ff */
[----:B------:R1:W-:Y:S04]  /*01f0*/  STG.E desc[UR6][R16.64], RZ ;  /* 0x000000ff10007986 */ /* 0x0003e8000c101906 */
[----:B------:R-:W5:Y:S01]  /*0200*/  LDG.E R26, desc[UR6][R22.64] ;  /* 0x00000006161a7981 */ /* 0x000f62000c1e1900 */
[----:B0-----:R-:W-:-:S03]  /*0210*/  IMAD.WIDE R18, R0, 0x4, R20 ;  /* 0x0000000400127825 */ /* 0x001fc600078e0214 */
[----:B------:R0:W-:Y:S01]  /*0220*/  STG.E desc[UR6][R22.64], RZ ;  /* 0x000000ff16007986 */ /* 0x0001e2000c101906 */
[----:B------:R-:W-:-:S03]  /*0230*/  IMAD.WIDE R14, R27, 0x4, R12 ;  /* 0x000000041b0e7825 */ /* 0x000fc600078e020c */
[----:B------:R-:W5:Y:S04]  /*0240*/  LDG.E R9, desc[UR6][R20.64] ;  /* 0x0000000614097981 */ /* 0x000f68000c1e1900 */
[----:B------:R-:W-:Y:S04]  /*0250*/  STG.E desc[UR6][R20.64], RZ ;  /* 0x000000ff14007986 */ /* 0x000fe8000c101906 */
[----:B------:R-:W5:Y:S01]  /*0260*/  LDG.E R25, desc[UR6][R18.64] ;  /* 0x0000000612197981 */ /* 0x000f62000c1e1900 */
[----:B-1----:R-:W-:-:S03]  /*0270*/  IMAD.WIDE R16, R0, 0x4, R14 ;  /* 0x0000000400107825 */ /* 0x002fc600078e020e */
[----:B------:R-:W-:Y:S04]  /*0280*/  STG.E desc[UR6][R18.64], RZ ;  /* 0x000000ff12007986 */ /* 0x000fe8000c101906 */
[----:B------:R1:W5:Y:S04]  /*0290*/  LDG.E R24, desc[UR6][R14.64] ;  /* 0x000000060e187981 */ /* 0x000368000c1e1900 */
[----:B------:R1:W-:Y:S04]  /*02a0*/  STG.E desc[UR6][R14.64], RZ ;  /* 0x000000ff0e007986 */ /* 0x0003e8000c101906 */
[----:B0-----:R0:W5:Y:S04]  /*02b0*/  LDG.E R23, desc[UR6][R16.64] ;  /* 0x0000000610177981 */ /* 0x001168000c1e1900 */
[----:B------:R0:W-:Y:S01]  /*02c0*/  STG.E desc[UR6][R16.64], RZ ;  /* 0x000000ff10007986 */ /* 0x0001e2000c101906 */
[----:B-1----:R-:W-:-:S05]  /*02d0*/  IMAD.WIDE R14, R0, 0x4, R16 ;  /* 0x00000004000e7825 */ /* 0x002fca00078e0210 */
[----:B------:R1:W5:Y:S01]  /*02e0*/  LDG.E R22, desc[UR6][R14.64] ;  /* 0x000000060e167981 */ /* 0x000362000c1e1900 */
[----:B------:R-:W-:-:S03]  /*02f0*/  IMAD.WIDE R20, R0, 0x4, R14 ;  /* 0x0000000400147825 */ /* 0x000fc600078e020e */
[----:B------:R1:W-:Y:S01]  /*0300*/  STG.E desc[UR6][R14.64], RZ ;  /* 0x000000ff0e007986 */ /* 0x0003e2000c101906 */
[----:B0-----:R-:W-:-:S03]  /*0310*/  IMAD.WIDE R16, R0, 0x4, R20 ;  /* 0x0000000400107825 */ /* 0x001fc600078e0214 */
[----:B------:R0:W5:Y:S04]  /*0320*/  LDG.E R19, desc[UR6][R20.64] ;  /* 0x0000000614137981 */ /* 0x000168000c1e1900 */
[----:B------:R0:W-:Y:S01]  /*0330*/  STG.E desc[UR6][R20.64], RZ ;  /* 0x000000ff14007986 */ /* 0x0001e2000c101906 */
[----:B-1----:R-:W-:-:S03]  /*0340*/  IMAD.WIDE R14, R0, 0x4, R16 ;  /* 0x00000004000e7825 */ /* 0x002fc600078e0210 */
[----:B------:R-:W5:Y:S04]  /*0350*/  LDG.E R18, desc[UR6][R16.64] ;  /* 0x0000000610127981 */ /* 0x000f68000c1e1900 */
[----:B------:R-:W-:Y:S04]  /*0360*/  STG.E desc[UR6][R16.64], RZ ;  /* 0x000000ff10007986 */ /* 0x000fe8000c101906 */
[----:B------:R1:W5:Y:S01]  /*0370*/  LDG.E R11, desc[UR6][R14.64] ;  /* 0x000000060e0b7981 */ /* 0x000362000c1e1900 */
[----:B0-----:R-:W-:-:S03]  /*0380*/  IMAD.WIDE R20, R0, 0x4, R14 ;  /* 0x0000000400147825 */ /* 0x001fc600078e020e */
[----:B------:R1:W-:Y:S01]  /*0390*/  STG.E desc[UR6][R14.64], RZ ;  /* 0x000000ff0e007986 */ /* 0x0003e2000c101906 */
[----:B------:R-:W-:-:S03]  /*03a0*/  LEA R27, R0, R27, 0x3 ;  /* 0x0000001b001b7211 */ /* 0x000fc600078e18ff */
[----:B------:R-:W5:Y:S01]  /*03b0*/  LDG.E R8, desc[UR6][R20.64] ;  /* 0x0000000614087981 */ /* 0x000f62000c1e1900 */
[----:B-1----:R-:W-:-:S03]  /*03c0*/  IMAD.WIDE R14, R0, 0x4, R20 ;  /* 0x00000004000e7825 */ /* 0x002fc600078e0214 */
[----:B------:R-:W-:Y:S01]  /*03d0*/  STG.E desc[UR6][R20.64], RZ ;  /* 0x000000ff14007986 */ /* 0x000fe2000c101906 */
[----:B------:R-:W-:-:S03]  /*03e0*/  IMAD.WIDE R16, R27, 0x4, R12 ;  /* 0x000000041b107825 */ /* 0x000fc600078e020c */
[----:B------:R-:W5:Y:S04]  /*03f0*/  LDG.E R7, desc[UR6][R14.64] ;  /* 0x000000060e077981 */ /* 0x000f68000c1e1900 */
[----:B------:R-:W-:Y:S04]  /*0400*/  STG.E desc[UR6][R14.64], RZ ;  /* 0x000000ff0e007986 */ /* 0x000fe8000c101906 */
[----:B------:R0:W5:Y:S04]  /*0410*/  LDG.E R29, desc[UR6][R16.64] ;  /* 0x00000006101d7981 */ /* 0x000168000c1e1900 */
[----:B------:R0:W-:Y:S02]  /*0420*/  STG.E desc[UR6][R16.64], RZ ;  /* 0x000000ff10007986 */ /* 0x0001e4000c101906 */
[----:B0-----:R-:W-:-:S05]  /*0430*/  IMAD.WIDE R16, R0, 0x4, R16 ;  /* 0x0000000400107825 */ /* 0x001fca00078e0210 */
[----:B------:R-:W5:Y:S01]  /*0440*/  LDG.E R14, desc[UR6][R16.64] ;  /* 0x00000006100e7981 */ /* 0x000f62000c1e1900 */
[----:B------:R-:W-:-:S03]  /*0450*/  IMAD.WIDE R20, R0, 0x4, R16 ;  /* 0x0000000400147825 */ /* 0x000fc600078e0210 */
[----:B------:R-:W-:Y:S01]  /*0460*/  STG.E desc[UR6][R16.64], RZ ;  /* 0x000000ff10007986 */ /* 0x000fe2000c101906 */
[----:B--2---:R-:W-:-:S03]  /*0470*/  FADD R28, R28, R5 ;  /* 0x000000051c1c7221 */ /* 0x004fc60000000000 */
[----:B------:R0:W2:Y:S04]  /*0480*/  LDG.E R5, desc[UR6][R20.64] ;  /* 0x0000000614057981 */ /* 0x0000a8000c1e1900 */
[----:B------:R0:W-:Y:S01]  /*0490*/  STG.E desc[UR6][R20.64], RZ ;  /* 0x000000ff14007986 */ /* 0x0001e2000c101906 */
[----:B---3--:R-:W-:Y:S01]  /*04a0*/  FADD R15, R28, R6 ;  /* 0x000000061c0f7221 */ /* 0x008fe20000000000 */
[----:B0-----:R-:W-:-:S05]  /*04b0*/  IMAD.WIDE R20, R0, 0x4, R20 ;  /* 0x0000000400147825 */ /* 0x001fca00078e0214 */
[----:B------:R-:W3:Y:S01]  /*04c0*/  LDG.E R6, desc[UR6][R20.64] ;  /* 0x0000000614067981 */ /* 0x000ee2000c1e1900 */
[----:B------:R-:W-:-:S04]  /*04d0*/  IMAD.WIDE R16, R0, 0x4, R20 ;  /* 0x0000000400107825 */ /* 0x000fc800078e0214 */
[----:B----4-:R-:W-:Y:S01]  /*04e0*/  FADD R15, R15, R4 ;  /* 0x000000040f0f7221 */ /* 0x010fe20000000000 */
[----:B------:R-:W-:Y:S03]  /*04f0*/  STG.E desc[UR6][R20.64], RZ ;  /* 0x000000ff14007986 */ /* 0x000fe6000c101906 */
[----:B-----5:R-:W-:Y:S01]  /*0500*/  FADD R15, R15, R10 ;  /* 0x0000000a0f0f7221 */ /* 0x020fe20000000000 */
[----:B------:R0:W4:Y:S04]  /*0510*/  LDG.E R4, desc[UR6][R16.64] ;  /* 0x0000000610047981 */ /* 0x000128000c1e1900 */
[----:B------:R0:W-:Y:S01]  /*0520*/  STG.E desc[UR6][R16.64], RZ ;  /* 0x000000ff10007986 */ /* 0x0001e2000c101906 */
[----:B------:R-:W-:Y:S01]  /*0530*/  FADD R15, R15, R2 ;  /* 0x000000020f0f7221 */ /* 0x000fe20000000000 */
[C---:B------:R-:W-:Y:S01]  /*0540*/  LEA R28, R0.reuse, R27, 0x3 ;  /* 0x0000001b001c7211 */ /* 0x040fe200078e18ff */
[----:B0-----:R-:W-:-:S04]  /*0550*/  IMAD.WIDE R16, R0, 0x4, R16 ;  /* 0x0000000400107825 */ /* 0x001fc800078e0210 */
[----:B------:R-:W-:Y:S01]  /*0560*/  FADD R26, R15, R26 ;  /* 0x0000001a0f1a7221 */ /* 0x000fe20000000000 */
[----:B------:R0:W5:Y:S01]  /*0570*/  LDG.E R10, desc[UR6][R16.64] ;  /* 0x00000006100a7981 */ /* 0x000162000c1e1900 */
[----:B------:R-:W-:-:S04]  /*0580*/  IMAD.WIDE R20, R0, 0x4, R16 ;  /* 0x0000000400147825 */ /* 0x000fc800078e0210 */
[----:B------:R-:W-:Y:S01]  /*0590*/  FADD R26, R26, R9 ;  /* 0x000000091a1a7221 */ /* 0x000fe20000000000 */
[----:B------:R0:W-:Y:S04]  /*05a0*/  STG.E desc[UR6][R16.64], RZ ;  /* 0x000000ff10007986 */ /* 0x0001e8000c101906 */
[----:B------:R1:W5:Y:S01]  /*05b0*/  LDG.E R2, desc[UR6][R20.64] ;  /* 0x0000000614027981 */ /* 0x000362000c1e1900 */
[----:B------:R-:W-:-:S03]  /*05c0*/  FADD R25, R26, R25 ;  /* 0x000000191a197221 */ /* 0x000fc60000000000 */
[----:B------:R1:W-:Y:S01]  /*05d0*/  STG.E desc[UR6][R20.64], RZ ;  /* 0x000000ff14007986 */ /* 0x0003e2000c101906 */
[----:B0-----:R-:W-:-:S04]  /*05e0*/  IMAD.WIDE R16, R28, 0x4, R12 ;  /* 0x000000041c107825 */ /* 0x001fc800078e020c */
[----:B------:R-:W-:-:S04]  /*05f0*/  IMAD.WIDE R26, R0, 0x4, R16 ;  /* 0x00000004001a7825 */ /* 0x000fc800078e0210 */
[----:B-1----:R-:W-:-:S04]  /*0600*/  IMAD.WIDE R20, R0, 0x4, R20 ;  /* 0x0000000400147825 */ /* 0x002fc800078e0214 */
[----:B------:R-:W-:Y:S01]  /*0610*/  FADD R24, R25, R24 ;  /* 0x0000001819187221 */ /* 0x000fe20000000000 */
[----:B------:R0:W5:Y:S04]  /*0620*/  LDG.E R15, desc[UR6][R20.64] ;  /* 0x00000006140f7981 */ /* 0x000168000c1e1900 */
[----:B------:R0:W-:Y:S01]  /*0630*/  STG.E desc[UR6][R20.64], RZ ;  /* 0x000000ff14007986 */ /* 0x0001e2000c101906 */
[----:B------:R-:W-:-:S03]  /*0640*/  FADD R23, R24, R23 ;  /* 0x0000001718177221 */ /* 0x000fc60000000000 */
[----:B------:R-:W5:Y:S04]  /*0650*/  LDG.E R9, desc[UR6][R16.64] ;  /* 0x0000000610097981 */ /* 0x000f68000c1e1900 */
[----:B------:R1:W-:Y:S01]  /*0660*/  STG.E desc[UR6][R16.64], RZ ;  /* 0x000000ff10007986 */ /* 0x0003e2000c101906 */
[----:B0-----:R-:W-:-:S04]  /*0670*/  IMAD.WIDE R20, R0, 0x4, R26 ;  /* 0x0000000400147825 */ /* 0x001fc800078e021a */
[C---:B------:R-:W-:Y:S01]  /*0680*/  IMAD.WIDE R24, R0.reuse, 0x4, R20 ;  /* 0x0000000400187825 */ /* 0x040fe200078e0214 */
[----:B-1----:R0:W5:Y:S04]  /*0690*/  LDG.E R16, desc[UR6][R26.64] ;  /* 0x000000061a107981 */ /* 0x002168000c1e1900 */
[----:B------:R0:W-:Y:S04]  /*06a0*/  STG.E desc[UR6][R26.64], RZ ;  /* 0x000000ff1a007986 */ /* 0x0001e8000c101906 */
[----:B------:R-:W5:Y:S04]  /*06b0*/  LDG.E R17, desc[UR6][R20.64] ;  /* 0x0000000614117981 */ /* 0x000f68000c1e1900 */
[----:B------:R1:W-:Y:S01]  /*06c0*/  STG.E desc[UR6][R20.64], RZ ;  /* 0x000000ff14007986 */ /* 0x0003e2000c101906 */
[----:B0-----:R-:W-:Y:S01]  /*06d0*/  FADD R26, R23, R22 ;  /* 0x00000016171a7221 */ /* 0x001fe20000000000 */
[----:B------:R-:W-:-:S04]  /*06e0*/  IMAD.WIDE R22, R0, 0x4, R24 ;  /* 0x0000000400167825 */ /* 0x000fc800078e0218 */
[----:B------:R-:W-:Y:S01]  /*06f0*/  FADD R19, R26, R19 ;  /* 0x000000131a137221 */ /* 0x000fe20000000000 */
[C---:B------:R-:W-:Y:S01]  /*0700*/  IMAD.WIDE R26, R0.reuse, 0x4, R22 ;  /* 0x00000004001a7825 */ /* 0x040fe200078e0216 */
[----:B-1----:R0:W5:Y:S04]  /*0710*/  LDG.E R20, desc[UR6][R24.64] ;  /* 0x0000000618147981 */ /* 0x002168000c1e1900 */
[----:B------:R0:W-:Y:S04]  /*0720*/  STG.E desc[UR6][R24.64], RZ ;  /* 0x000000ff18007986 */ /* 0x0001e8000c101906 */
[----:B------:R1:W5:Y:S04]  /*0730*/  LDG.E R21, desc[UR6][R22.64] ;  /* 0x0000000616157981 */ /* 0x000368000c1e1900 */
[----:B------:R1:W-:Y:S01]  /*0740*/  STG.E desc[UR6][R22.64], RZ ;  /* 0x000000ff16007986 */ /* 0x0003e2000c101906 */
[----:B0-----:R-:W-:Y:S01]  /*0750*/  FADD R24, R19, R18 ;  /* 0x0000001213187221 */ /* 0x001fe20000000000 */
[----:B------:R-:W-:-:S04]  /*0760*/  IMAD.WIDE R18, R0, 0x4, R26 ;  /* 0x0000000400127825 */ /* 0x000fc800078e021a */
[----:B-1----:R-:W-:Y:S01]  /*0770*/  FADD R23, R24, R11 ;  /* 0x0000000b18177221 */ /* 0x002fe20000000000 */
[C---:B------:R-:W-:Y:S01]  /*0780*/  LEA R11, R0.reuse, R28, 0x3 ;  /* 0x0000001c000b7211 */ /* 0x040fe200078e18ff */
[C---:B------:R-:W-:Y:S01]  /*0790*/  IMAD.WIDE R24, R0.reuse, 0x4, R18 ;  /* 0x0000000400187825 */ /* 0x040fe200078e0212 */
[----:B------:R-:W5:Y:S03]  /*07a0*/  LDG.E R22, desc[UR6][R26.64] ;  /* 0x000000061a167981 */ /* 0x000f66000c1e1900 */
[----:B------:R-:W-:Y:S01]  /*07b0*/  IMAD.WIDE R12, R11, 0x4, R12 ;  /* 0x000000040b0c7825 */ /* 0x000fe200078e020c */
[----:B------:R-:W-:Y:S04]  /*07c0*/  STG.E desc[UR6][R26.64], RZ ;  /* 0x000000ff1a007986 */ /* 0x000fe8000c101906 */
[----:B------:R-:W5:Y:S04]  /*07d0*/  LDG.E R28, desc[UR6][R18.64] ;  /* 0x00000006121c7981 */ /* 0x000f68000c1e1900 */
[----:B------:R0:W-:Y:S04]  /*07e0*/  STG.E desc[UR6][R18.64], RZ ;  /* 0x000000ff12007986 */ /* 0x0001e8000c101906 */
[----:B0-----:R-:W5:Y:S04]  /*07f0*/  LDG.E R18, desc[UR6][R24.64] ;  /* 0x0000000618127981 */ /* 0x001f68000c1e1900 */
[----:B------:R-:W-:Y:S04]  /*0800*/  STG.E desc[UR6][R24.64], RZ ;  /* 0x000000ff18007986 */ /* 0x000fe8000c101906 */
[----:B------:R0:W5:Y:S04]  /*0810*/  LDG.E R19, desc[UR6][R12.64] ;  /* 0x000000060c137981 */ /* 0x000168000c1e1900 */
[----:B------:R0:W-:Y:S02]  /*0820*/  STG.E desc[UR6][R12.64], RZ ;  /* 0x000000ff0c007986 */ /* 0x0001e4000c101906 */
[----:B0-----:R-:W-:-:S04]  /*0830*/  IMAD.WIDE R12, R0, 0x4, R12 ;  /* 0x00000004000c7825 */ /* 0x001fc800078e020c */
[----:B------:R-:W-:Y:S01]  /*0840*/  FADD R23, R23, R8 ;  /* 0x0000000817177221 */ /* 0x000fe20000000000 */
[----:B------:R-:W5:Y:S01]  /*0850*/  LDG.E R24, desc[UR6][R12.64] ;  /* 0x000000060c187981 */ /* 0x000f62000c1e1900 */
[----:B------:R-:W-:-:S03]  /*0860*/  IMAD.WIDE R26, R0, 0x4, R12 ;  /* 0x00000004001a7825 */ /* 0x000fc600078e020c */
[----:B------:R-:W-:Y:S04]  /*0870*/  STG.E desc[UR6][R12.64], RZ ;  /* 0x000000ff0c007986 */ /* 0x000fe8000c101906 */
[----:B------:R0:W5:Y:S01]  /*0880*/  LDG.E R8, desc[UR6][R26.64] ;  /* 0x000000061a087981 */ /* 0x000162000c1e1900 */
[----:B------:R-:W-:-:S03]  /*0890*/  FADD R23, R23, R7 ;  /* 0x0000000717177221 */ /* 0x000fc60000000000 */
        /* <DEDUP_REMOVED lines=9> */
[----:B0-----:R-:W-:-:S05]  /*0930*/  IMAD.WIDE R12, R0, 0x4, R12 ;  /* 0x00000004000c7825 */ /* 0x001fca00078e020c */
[----:B------:R-:W5:Y:S01]  /*0940*/  LDG.E R14, desc[UR6][R12.64] ;  /* 0x000000060c0e7981 */ /* 0x000f62000c1e1900 */
[----:B------:R-:W-:-:S03]  /*0950*/  IMAD.WIDE R26, R0, 0x4, R12 ;  /* 0x00000004001a7825 */ /* 0x000fc600078e020c */
[----:B------:R-:W-:Y:S01]  /*0960*/  STG.E desc[UR6][R12.64], RZ ;  /* 0x000000ff0c007986 */ /* 0x000fe2000c101906 */
[----:B--2---:R-:W-:-:S03]  /*0970*/  FADD R29, R29, R5 ;  /* 0x000000051d1d7221 */ /* 0x004fc60000000000 */
[----:B------:R0:W2:Y:S04]  /*0980*/  LDG.E R5, desc[UR6][R26.64] ;  /* 0x000000061a057981 */ /* 0x0000a8000c1e1900 */
[----:B------:R0:W-:Y:S02]  /*0990*/  STG.E desc[UR6][R26.64], RZ ;  /* 0x000000ff1a007986 */ /* 0x0001e4000c101906 */
[----:B0-----:R-:W-:-:S04]  /*09a0*/  IMAD.WIDE R26, R0, 0x4, R26 ;  /* 0x00000004001a7825 */ /* 0x001fc800078e021a */
[----:B---3--:R-:W-:Y:S02]  /*09b0*/  FADD R29, R29, R6 ;  /* 0x000000061d1d7221 */ /* 0x008fe40000000000 */
[----:B------:R-:W3:Y:S01]  /*09c0*/  LDG.E R6, desc[UR6][R26.64] ;  /* 0x000000061a067981 */ /* 0x000ee2000c1e1900 */
[----:B------:R-:W-:Y:S01]  /*09d0*/  UIADD3 UR4, UPT, UPT, UR4, 0x28, URZ ;  /* 0x0000002804047890 */ /* 0x000fe2000fffe0ff */
[----:B------:R-:W-:Y:S02]  /*09e0*/  LEA R11, R0, R11, 0x3 ;  /* 0x0000000b000b7211 */ /* 0x000fe400078e18ff */
[----:B------:R1:W-:Y:S01]  /*09f0*/  STG.E desc[UR6][R26.64], RZ ;  /* 0x000000ff1a007986 */ /* 0x0003e2000c101906 */
[----:B------:R-:W-:Y:S01]  /*0a00*/  UISETP.NE.AND UP0, UPT, UR4, 0x3e8, UPT ;  /* 0x000003e80400788c */ /* 0x000fe2000bf05270 */
[----:B----4-:R-:W-:-:S04]  /*0a10*/  FADD R29, R29, R4 ;  /* 0x000000041d1d7221 */ /* 0x010fc80000000000 */
[----:B-----5:R-:W-:-:S04]  /*0a20*/  FADD R29, R29, R10 ;  /* 0x0000000a1d1d7221 */ /* 0x020fc80000000000 */
[----:B------:R-:W-:-:S04]  /*0a30*/  FADD R2, R29, R2 ;  /* 0x000000021d027221 */ /* 0x000fc80000000000 */
        /* <DEDUP_REMOVED lines=15> */
[----:B--2---:R-:W-:-:S04]  /*0b30*/  FADD R5, R14, R5 ;  /* 0x000000050e057221 */ /* 0x004fc80000000000 */
[----:B---3--:R-:W-:Y:S01]  /*0b40*/  FADD R5, R5, R6 ;  /* 0x0000000605057221 */ /* 0x008fe20000000000 */
[----:B-1----:R-:W-:Y:S06]  /*0b50*/  BRA.U UP0, `(.L_x_3) ;  /* 0xfffffff5005c7547 */ /* 0x002fec000b83ffff */
[----:B------:R-:W0:Y:S02]  /*0b60*/  LDC.64 R6, c[0x0][0x380] ;  /* 0x0000e000ff067b82 */ /* 0x000e240000000a00 */
[----:B0-----:R-:W-:-:S05]  /*0b70*/  IMAD.WIDE R6, R3, 0x4, R6 ;  /* 0x0000000403067825 */ /* 0x001fca00078e0206 */
[----:B------:R-:W2:Y:S01]  /*0b80*/  LDG.E R8, desc[UR6][R6.64] ;  /* 0x0000000606087981 */ /* 0x000ea2000c1e1900 */
[----:B------:R-:W-:Y:S01]  /*0b90*/  F2F.F64.F32 R2, R5 ;  /* 0x0000000500027310 */ /* 0x000fe20000201800 */
[----:B------:R-:W-:Y:S01]  /*0ba0*/  UMOV UR4, 0xeb1c432d ;  /* 0xeb1c432d00047882 */ /* 0x000fe20000000000 */
[----:B------:R-:W-:-:S06]  /*0bb0*/  UMOV UR5, 0x3f1a36e2 ;  /* 0x3f1a36e200057882 */ /* 0x000fcc0000000000 */
[----:B--2---:R-:W0:Y:S02]  /*0bc0*/  F2F.F64.F32 R8, R8 ;  /* 0x0000000800087310 */ /* 0x004e240000201800 */
[----:B0-----:R-:W-:-:S10]  /*0bd0*/  DFMA R2, R2, -UR4, R8 ;  /* 0x8000000402027c2b */ /* 0x001fd40008000008 */
[----:B------:R-:W0:Y:S02]  /*0be0*/  F2F.F32.F64 R3, R2 ;  /* 0x0000000200037310 */ /* 0x000e240000301000 */
[----:B0-----:R0:W-:Y:S02]  /*0bf0*/  STG.E desc[UR6][R6.64], R3 ;  /* 0x0000000306007986 */ /* 0x0011e4000c101906 */
.L_x_2:
[----:B------:R-:W-:Y:S05]  /*0c00*/  BSYNC.RECONVERGENT B0 ;  /* 0x0000000000007941 */ /* 0x000fea0003800200 */
.L_x_1:
[----:B------:R-:W-:Y:S06]  /*0c10*/  BAR.SYNC.DEFER_BLOCKING 0x0 ;  /* 0x0000000000007b1d */ /* 0x000fec0000010000 */
[----:B------:R-:W-:Y:S05]  /*0c20*/  EXIT ;  /* 0x000000000000794d */ /* 0x000fea0003800000 */
.L_x_4:
        /* <DEDUP_REMOVED lines=13> */
.L_x_43:


//--------------------- .text._Z24computePrevLayerDWeightsPfS_S_PiS0_S0_i --------------------------
	.section	.text._Z24computePrevLayerDWeightsPfS_S_PiS0_S0_i,"ax",@progbits
	.align	128
        .global         _Z24computePrevLayerDWeightsPfS_S_PiS0_S0_i
        .type           _Z24computePrevLayerDWeightsPfS_S_PiS0_S0_i,@function
        .size           _Z24computePrevLayerDWeightsPfS_S_PiS0_S0_i,(.L_x_44 - _Z24computePrevLayerDWeightsPfS_S_PiS0_S0_i)
        .other          _Z24computePrevLayerDWeightsPfS_S_PiS0_S0_i,@"STO_CUDA_ENTRY STV_DEFAULT"
_Z24computePrevLayerDWeightsPfS_S_PiS0_S0_i:
.text._Z24computePrevLayerDWeightsPfS_S_PiS0_S0_i:
[----:B------:R-:W-:Y:S08]  /*0000*/  LDC R1, c[0x0][0x37c] ;  /* 0x0000df00ff017b82 */ /* 0x000ff00000000800 */
[----:B------:R-:W0:Y:S01]  /*0010*/  LDC R17, c[0x0][0x3b0] ;  /* 0x0000ec00ff117b82 */ /* 0x000e220000000800 */
[----:B------:R-:W1:Y:S07]  /*0020*/  LDCU.64 UR4, c[0x0][0x358] ;  /* 0x00006b00ff0477ac */ /* 0x000e6e0008000a00 */
[----:B------:R-:W0:Y:S08]  /*0030*/  LDC.64 R4, c[0x0][0x398] ;  /* 0x0000e600ff047b82 */ /* 0x000e300000000a00 */
[----:B------:R-:W2:Y:S08]  /*0040*/  LDC.64 R2, c[0x0][0x398] ;  /* 0x0000e600ff027b82 */ /* 0x000eb00000000a00 */
[----:B------:R-:W3:Y:S08]  /*0050*/  LDC.64 R6, c[0x0][0x3a0] ;  /* 0x0000e800ff067b82 */ /* 0x000ef00000000a00 */
[----:B------:R-:W4:Y:S01]  /*0060*/  LDC.64 R10, c[0x0][0x3a8] ;  /* 0x0000ea00ff0a7b82 */ /* 0x000f220000000a00 */
[----:B0-----:R-:W-:-:S05]  /*0070*/  IMAD.WIDE R4, R17, 0x4, R4 ;  /* 0x0000000411047825 */ /* 0x001fca00078e0204 */
[----:B-1----:R-:W4:Y:S02]  /*0080*/  LDG.E R9, desc[UR4][R4.64+-0x4] ;  /* 0xfffffc0404097981 */ /* 0x002f24000c1e1900 */
[----:B------:R-:W0:Y:S02]  /*0090*/  LDC.64 R12, c[0x0][0x3a8] ;  /* 0x0000ea00ff0c7b82 */ /* 0x000e240000000a00 */
[----:B--2---:R-:W2:Y:S06]  /*00a0*/  LDG.E R0, desc[UR4][R2.64+0x10] ;  /* 0x0000100402007981 */ /* 0x004eac000c1e1900 */
[----:B------:R-:W2:Y:S01]  /*00b0*/  S2UR UR6, SR_CTAID.X ;  /* 0x00000000000679c3 */ /* 0x000ea20000002500 */
[C---:B---3--:R-:W-:Y:S01]  /*00c0*/  IMAD.WIDE R6, R17.reuse, 0x4, R6 ;  /* 0x0000000411067825 */ /* 0x048fe200078e0206 */
[----:B------:R-:W1:Y:S04]  /*00d0*/  S2R R18, SR_TID.X ;  /* 0x0000000000127919 */ /* 0x000e680000002100 */
[----:B------:R-:W3:Y:S01]  /*00e0*/  LDG.E R15, desc[UR4][R6.64+-0x4] ;  /* 0xfffffc04060f7981 */ /* 0x000ee2000c1e1900 */
[----:B----4-:R-:W-:-:S03]  /*00f0*/  IMAD.WIDE R10, R17, 0x4, R10 ;  /* 0x00000004110a7825 */ /* 0x010fc600078e020a */
[----:B------:R4:W5:Y:S04]  /*0100*/  LDG.E R17, desc[UR4][R2.64+0x4] ;  /* 0x0000040402117981 */ /* 0x000968000c1e1900 */
[----:B------:R-:W1:Y:S04]  /*0110*/  LDG.E R10, desc[UR4][R10.64+-0x4] ;  /* 0xfffffc040a0a7981 */ /* 0x000e68000c1e1900 */
[----:B0-----:R-:W4:Y:S04]  /*0120*/  LDG.E R12, desc[UR4][R12.64+0xc] ;  /* 0x00000c040c0c7981 */ /* 0x001f28000c1e1900 */
[----:B------:R0:W5:Y:S01]  /*0130*/  LDG.E R16, desc[UR4][R4.64] ;  /* 0x0000000404107981 */ /* 0x000162000c1e1900 */
[----:B--2---:R-:W-:-:S05]  /*0140*/  IMAD R14, R0, UR6, R9 ;  /* 0x00000006000e7c24 */ /* 0x004fca000f8e0209 */
[----:B------:R-:W-:-:S04]  /*0150*/  IADD3 R8, PT, PT, R14, -0x1, RZ ;  /* 0xffffffff0e087810 */ /* 0x000fc80007ffe0ff */
[----:B---3--:R-:W-:-:S04]  /*0160*/  IADD3 R9, PT, PT, R15, R8, RZ ;  /* 0x000000080f097210 */ /* 0x008fc80007ffe0ff */
[----:B------:R-:W-:Y:S01]  /*0170*/  ISETP.GE.AND P0, PT, R14, R9, PT ;  /* 0x000000090e00720c */ /* 0x000fe20003f06270 */
[----:B-1----:R-:W-:-:S04]  /*0180*/  IMAD R9, R15, R18, R10 ;  /* 0x000000120f097224 */ /* 0x002fc800078e020a */
[----:B----4-:R-:W-:-:S08]  /*0190*/  IMAD R9, R12, UR6, R9 ;  /* 0x000000060c097c24 */ /* 0x010fd0000f8e0209 */
[----:B0-----:R-:W-:Y:S05]  /*01a0*/  @P0 BRA `(.L_x_5) ;  /* 0x0000000000600947 */ /* 0x001fea0003800000 */
[----:B------:R-:W0:Y:S01]  /*01b0*/  LDC.64 R10, c[0x0][0x388] ;  /* 0x0000e200ff0a7b82 */ /* 0x000e220000000a00 */
[C---:B-----5:R-:W-:Y:S02]  /*01c0*/  IADD3 R16, PT, PT, -R17.reuse, R16, R18 ;  /* 0x0000001011107210 */ /* 0x060fe40007ffe112 */
[----:B------:R-:W-:-:S05]  /*01d0*/  IADD3 R17, PT, PT, -R17, R0, RZ ;  /* 0x0000000011117210 */ /* 0x000fca0007ffe1ff */
[----:B------:R-:W-:Y:S01]  /*01e0*/  IMAD R13, R17, UR6, R16 ;  /* 0x00000006110d7c24 */ /* 0x000fe2000f8e0210 */
[----:B------:R-:W-:-:S03]  /*01f0*/  MOV R17, R14 ;  /* 0x0000000e00117202 */ /* 0x000fc60000000f00 */
[----:B0-----:R-:W-:-:S07]  /*0200*/  IMAD.WIDE R10, R13, 0x4, R10 ;  /* 0x000000040d0a7825 */ /* 0x001fce00078e020a */
.L_x_6:
[----:B------:R-:W0:Y:S01]  /*0210*/  LDC.64 R12, c[0x0][0x390] ;  /* 0x0000e400ff0c7b82 */ /* 0x000e220000000a00 */
[----:B------:R-:W2:Y:S07]  /*0220*/  LDG.E R19, desc[UR4][R10.64] ;  /* 0x000000040a137981 */ /* 0x000eae000c1e1900 */
[----:B------:R-:W1:Y:S01]  /*0230*/  LDC.64 R14, c[0x0][0x380] ;  /* 0x0000e000ff0e7b82 */ /* 0x000e620000000a00 */
[----:B0-----:R-:W-:-:S06]  /*0240*/  IMAD.WIDE R12, R17, 0x4, R12 ;  /* 0x00000004110c7825 */ /* 0x001fcc00078e020c */
[----:B------:R-:W2:Y:S01]  /*0250*/  LDG.E R12, desc[UR4][R12.64] ;  /* 0x000000040c0c7981 */ /* 0x000ea2000c1e1900 */
[----:B-1----:R-:W-:-:S05]  /*0260*/  IMAD.WIDE R14, R9, 0x4, R14 ;  /* 0x00000004090e7825 */ /* 0x002fca00078e020e */
[----:B------:R-:W2:Y:S02]  /*0270*/  LDG.E R21, desc[UR4][R14.64] ;  /* 0x000000040e157981 */ /* 0x000ea4000c1e1900 */
[----:B--2---:R-:W-:-:S05]  /*0280*/  FFMA R19, R12, R19, R21 ;  /* 0x000000130c137223 */ /* 0x004fca0000000015 */
[----:B------:R0:W-:Y:S04]  /*0290*/  STG.E desc[UR4][R14.64], R19 ;  /* 0x000000130e007986 */ /* 0x0001e8000c101904 */
[----:B------:R-:W2:Y:S01]  /*02a0*/  LDG.E R21, desc[UR4][R6.64+-0x4] ;  /* 0xfffffc0406157981 */ /* 0x000ea2000c1e1900 */
[----:B------:R-:W-:Y:S02]  /*02b0*/  IADD3 R17, PT, PT, R17, 0x1, RZ ;  /* 0x0000000111117810 */ /* 0x000fe40007ffe0ff */
[----:B------:R-:W-:Y:S02]  /*02c0*/  IADD3 R9, PT, PT, R9, 0x1, RZ ;  /* 0x0000000109097810 */ /* 0x000fe40007ffe0ff */
[----:B--2---:R-:W-:-:S04]  /*02d0*/  IADD3 R0, PT, PT, R8, R21, RZ ;  /* 0x0000001508007210 */ /* 0x004fc80007ffe0ff */
[----:B------:R-:W-:-:S13]  /*02e0*/  ISETP.GE.AND P0, PT, R17, R0, PT ;  /* 0x000000001100720c */ /* 0x000fda0003f06270 */
[----:B0-----:R-:W-:Y:S05]  /*02f0*/  @!P0 BRA `(.L_x_6) ;  /* 0xfffffffc00c48947 */ /* 0x001fea000383ffff */
[----:B------:R0:W5:Y:S04]  /*0300*/  LDG.E R16, desc[UR4][R4.64] ;  /* 0x0000000404107981 */ /* 0x000168000c1e1900 */
[----:B------:R0:W5:Y:S04]  /*0310*/  LDG.E R17, desc[UR4][R2.64+0x4] ;  /* 0x0000040402117981 */ /* 0x000168000c1e1900 */
[----:B------:R0:W5:Y:S02]  /*0320*/  LDG.E R0, desc[UR4][R2.64+0x10] ;  /* 0x0000100402007981 */ /* 0x000164000c1e1900 */
.L_x_5:
[----:B------:R-:W2:Y:S01]  /*0330*/  LDG.E R7, desc[UR4][R6.64] ;  /* 0x0000000406077981 */ /* 0x000ea2000c1e1900 */
[----:B0-----:R-:W0:Y:S01]  /*0340*/  LDC.64 R2, c[0x0][0x388] ;  /* 0x0000e200ff027b82 */ /* 0x001e220000000a00 */
[-C--:B-----5:R-:W-:Y:S02]  /*0350*/  LOP3.LUT R8, RZ, R17.reuse, RZ, 0x33, !PT ;  /* 0x00000011ff087212 */ /* 0x0a0fe400078e33ff */
[----:B------:R-:W-:-:S05]  /*0360*/  IADD3 R0, PT, PT, R0, -R17, RZ ;  /* 0x8000001100007210 */ /* 0x000fca0007ffe0ff */
[----:B------:R-:W1:Y:S02]  /*0370*/  LDC.64 R4, c[0x0][0x380] ;  /* 0x0000e000ff047b82 */ /* 0x000e640000000a00 */
[----:B-1----:R-:W-:-:S05]  /*0380*/  IMAD.WIDE R4, R9, 0x4, R4 ;  /* 0x0000000409047825 */ /* 0x002fca00078e0204 */
[----:B------:R-:W3:Y:S01]  /*0390*/  LDG.E R9, desc[UR4][R4.64] ;  /* 0x0000000404097981 */ /* 0x000ee2000c1e1900 */
[----:B--2---:R-:W-:-:S05]  /*03a0*/  IADD3 R11, PT, PT, R7, R16, R8 ;  /* 0x00000010070b7210 */ /* 0x004fca0007ffe008 */
[----:B------:R-:W-:-:S04]  /*03b0*/  IMAD R11, R0, UR6, R11 ;  /* 0x00000006000b7c24 */ /* 0x000fc8000f8e020b */
[----:B0-----:R-:W-:-:S06]  /*03c0*/  IMAD.WIDE R2, R11, 0x4, R2 ;  /* 0x000000040b027825 */ /* 0x001fcc00078e0202 */
[----:B------:R-:W3:Y:S02]  /*03d0*/  LDG.E R2, desc[UR4][R2.64] ;  /* 0x0000000402027981 */ /* 0x000ee4000c1e1900 */
[----:B---3--:R-:W-:-:S05]  /*03e0*/  FADD R7, R2, R9 ;  /* 0x0000000902077221 */ /* 0x008fca0000000000 */
[----:B------:R-:W-:Y:S01]  /*03f0*/  STG.E desc[UR4][R4.64], R7 ;  /* 0x0000000704007986 */ /* 0x000fe2000c101904 */
[----:B------:R-:W-:Y:S06]  /*0400*/  BAR.SYNC.DEFER_BLOCKING 0x0 ;  /* 0x0000000000007b1d */ /* 0x000fec0000010000 */
[----:B------:R-:W-:Y:S05]  /*0410*/  EXIT ;  /* 0x000000000000794d */ /* 0x000fea0003800000 */
.L_x_7:
        /* <DEDUP_REMOVED lines=14> */
.L_x_44:


//--------------------- .text._Z17computeLayerDeltaPfS_S_PiS0_S0_i --------------------------
	.section	.text._Z17computeLayerDeltaPfS_S_PiS0_S0_i,"ax",@progbits
	.align	128
        .global         _Z17computeLayerDeltaPfS_S_PiS0_S0_i
        .type           _Z17computeLayerDeltaPfS_S_PiS0_S0_i,@function
        .size           _Z17computeLayerDeltaPfS_S_PiS0_S0_i,(.L_x_45 - _Z17computeLayerDeltaPfS_S_PiS0_S0_i)
        .other          _Z17computeLayerDeltaPfS_S_PiS0_S0_i,@"STO_CUDA_ENTRY STV_DEFAULT"
_Z17computeLayerDeltaPfS_S_PiS0_S0_i:
.text._Z17computeLayerDeltaPfS_S_PiS0_S0_i:
[----:B------:R-:W-:Y:S08]  /*0000*/  LDC R1, c[0x0][0x37c] ;  /* 0x0000df00ff017b82 */ /* 0x000ff00000000800 */
[----:B------:R-:W0:Y:S01]  /*0010*/  LDC R8, c[0x0][0x3b0] ;  /* 0x0000ec00ff087b82 */ /* 0x000e220000000800 */
[----:B------:R-:W1:Y:S07]  /*0020*/  LDCU.64 UR4, c[0x0][0x358] ;  /* 0x00006b00ff0477ac */ /* 0x000e6e0008000a00 */
[----:B------:R-:W0:Y:S08]  /*0030*/  LDC.64 R18, c[0x0][0x398] ;  /* 0x0000e600ff127b82 */ /* 0x000e300000000a00 */
[----:B------:R-:W2:Y:S01]  /*0040*/  LDC.64 R6, c[0x0][0x398] ;  /* 0x0000e600ff067b82 */ /* 0x000ea20000000a00 */
[----:B------:R-:W3:Y:S07]  /*0050*/  S2R R0, SR_TID.X ;  /* 0x0000000000007919 */ /* 0x000eee0000002100 */
[----:B------:R-:W4:Y:S01]  /*0060*/  S2UR UR6, SR_CTAID.X ;  /* 0x00000000000679c3 */ /* 0x000f220000002500 */
[----:B0-----:R-:W-:-:S07]  /*0070*/  IMAD.WIDE R18, R8, 0x4, R18 ;  /* 0x0000000408127825 */ /* 0x001fce00078e0212 */
[----:B------:R-:W0:Y:S01]  /*0080*/  LDC.64 R2, c[0x0][0x380] ;  /* 0x0000e000ff027b82 */ /* 0x000e220000000a00 */
[----:B-1----:R-:W3:Y:S04]  /*0090*/  LDG.E R5, desc[UR4][R18.64] ;  /* 0x0000000412057981 */ /* 0x002ee8000c1e1900 */
[----:B--2---:R-:W2:Y:S03]  /*00a0*/  LDG.E R12, desc[UR4][R6.64+0x4] ;  /* 0x00000404060c7981 */ /* 0x004ea6000c1e1900 */
[----:B------:R-:W1:Y:S01]  /*00b0*/  LDC.64 R10, c[0x0][0x3a0] ;  /* 0x0000e800ff0a7b82 */ /* 0x000e620000000a00 */
[----:B------:R1:W5:Y:S04]  /*00c0*/  LDG.E R15, desc[UR4][R6.64+0x10] ;  /* 0x00001004060f7981 */ /* 0x000368000c1e1900 */
[----:B------:R-:W4:Y:S01]  /*00d0*/  LDG.E R13, desc[UR4][R18.64+0x4] ;  /* 0x00000404120d7981 */ /* 0x000f22000c1e1900 */
[----:B-1----:R-:W-:-:S02]  /*00e0*/  IMAD.WIDE R6, R8, 0x4, R10 ;  /* 0x0000000408067825 */ /* 0x002fc400078e020a */
[----:B------:R-:W1:Y:S01]  /*00f0*/  LDC.64 R10, c[0x0][0x3a8] ;  /* 0x0000ea00ff0a7b82 */ /* 0x000e620000000a00 */
[----:B---3--:R-:W-:-:S04]  /*0100*/  IADD3 R17, PT, PT, R5, R0, RZ ;  /* 0x0000000005117210 */ /* 0x008fc80007ffe0ff */
[C---:B--2---:R-:W-:Y:S02]  /*0110*/  IADD3 R5, PT, PT, -R12.reuse, R17, RZ ;  /* 0x000000110c057210 */ /* 0x044fe40007ffe1ff */
[----:B-----5:R-:W-:-:S05]  /*0120*/  IADD3 R14, PT, PT, -R12, R15, RZ ;  /* 0x0000000f0c0e7210 */ /* 0x020fca0007ffe1ff */
[----:B----4-:R-:W-:-:S04]  /*0130*/  IMAD R5, R14, UR6, R5 ;  /* 0x000000060e057c24 */ /* 0x010fc8000f8e0205 */
[----:B0-----:R-:W-:-:S05]  /*0140*/  IMAD.WIDE R4, R5, 0x4, R2 ;  /* 0x0000000405047825 */ /* 0x001fca00078e0202 */
[----:B------:R0:W-:Y:S04]  /*0150*/  STG.E desc[UR4][R4.64], RZ ;  /* 0x000000ff04007986 */ /* 0x0001e8000c101904 */
[----:B------:R-:W2:Y:S01]  /*0160*/  LDG.E R9, desc[UR4][R6.64] ;  /* 0x0000000406097981 */ /* 0x000ea2000c1e1900 */
[----:B------:R-:W-:Y:S02]  /*0170*/  IADD3 R21, PT, PT, -R12, R13, RZ ;  /* 0x0000000d0c157210 */ /* 0x000fe40007ffe1ff */
[----:B------:R-:W3:Y:S03]  /*0180*/  LDC.64 R12, c[0x0][0x390] ;  /* 0x0000e400ff0c7b82 */ /* 0x000ee60000000a00 */
[----:B------:R-:W-:-:S05]  /*0190*/  IMAD R14, R14, UR6, R21 ;  /* 0x000000060e0e7c24 */ /* 0x000fca000f8e0215 */
[----:B------:R-:W-:Y:S01]  /*01a0*/  IADD3 R16, PT, PT, R14, -0x1, RZ ;  /* 0xffffffff0e107810 */ /* 0x000fe20007ffe0ff */
[----:B------:R-:W-:-:S04]  /*01b0*/  IMAD R15, R15, UR6, R17 ;  /* 0x000000060f0f7c24 */ /* 0x000fc8000f8e0211 */
[----:B---3--:R-:W-:-:S04]  /*01c0*/  IMAD.WIDE R12, R15, 0x4, R12 ;  /* 0x000000040f0c7825 */ /* 0x008fc800078e020c */
[----:B------:R-:W-:Y:S01]  /*01d0*/  HFMA2 R15, -RZ, RZ, 0, 0 ;  /* 0x00000000ff0f7431 */ /* 0x000fe200000001ff */
[----:B--2---:R-:W-:-:S04]  /*01e0*/  IADD3 R19, PT, PT, R9, R16, RZ ;  /* 0x0000001009137210 */ /* 0x004fc80007ffe0ff */
[----:B------:R-:W-:Y:S01]  /*01f0*/  ISETP.GE.AND P0, PT, R14, R19, PT ;  /* 0x000000130e00720c */ /* 0x000fe20003f06270 */
[----:B-1----:R-:W-:-:S12]  /*0200*/  IMAD.WIDE R18, R8, 0x4, R10 ;  /* 0x0000000408127825 */ /* 0x002fd800078e020a */
[----:B0-----:R-:W-:Y:S05]  /*0210*/  @P0 BRA `(.L_x_8) ;  /* 0x00000000004c0947 */ /* 0x001fea0003800000 */
[----:B------:R-:W2:Y:S01]  /*0220*/  LDG.E R19, desc[UR4][R18.64] ;  /* 0x0000000412137981 */ /* 0x000ea2000c1e1900 */
[----:B------:R-:W0:Y:S01]  /*0230*/  LDC.64 R10, c[0x0][0x388] ;  /* 0x0000e200ff0a7b82 */ /* 0x000e220000000a00 */
[----:B------:R-:W-:Y:S02]  /*0240*/  MOV R17, RZ ;  /* 0x000000ff00117202 */ /* 0x000fe40000000f00 */
[----:B------:R-:W-:Y:S02]  /*0250*/  MOV R15, RZ ;  /* 0x000000ff000f7202 */ /* 0x000fe40000000f00 */
[----:B0-2---:R-:W-:-:S07]  /*0260*/  IADD3 R0, PT, PT, R19, R0, RZ ;  /* 0x0000000013007210 */ /* 0x005fce0007ffe0ff */
.L_x_9:
[----:B------:R-:W-:Y:S01]  /*0270*/  IADD3 R19, PT, PT, R14, R17, RZ ;  /* 0x000000110e137210 */ /* 0x000fe20007ffe0ff */
[----:B------:R-:W-:-:S04]  /*0280*/  IMAD R9, R17, R9, R0 ;  /* 0x0000000911097224 */ /* 0x000fc800078e0200 */
[----:B------:R-:W-:-:S04]  /*0290*/  IMAD.WIDE R8, R9, 0x4, R10 ;  /* 0x0000000409087825 */ /* 0x000fc800078e020a */
[----:B------:R-:W-:Y:S02]  /*02a0*/  IMAD.WIDE R18, R19, 0x4, R2 ;  /* 0x0000000413127825 */ /* 0x000fe400078e0202 */
[----:B------:R-:W2:Y:S04]  /*02b0*/  LDG.E R8, desc[UR4][R8.64] ;  /* 0x0000000408087981 */ /* 0x000ea8000c1e1900 */
[----:B------:R-:W2:Y:S02]  /*02c0*/  LDG.E R18, desc[UR4][R18.64] ;  /* 0x0000000412127981 */ /* 0x000ea4000c1e1900 */
[----:B--2---:R-:W-:-:S05]  /*02d0*/  FFMA R15, R8, R18, R15 ;  /* 0x00000012080f7223 */ /* 0x004fca000000000f */
[----:B------:R0:W-:Y:S04]  /*02e0*/  STG.E desc[UR4][R4.64], R15 ;  /* 0x0000000f04007986 */ /* 0x0001e8000c101904 */
[----:B------:R-:W2:Y:S01]  /*02f0*/  LDG.E R9, desc[UR4][R6.64] ;  /* 0x0000000406097981 */ /* 0x000ea2000c1e1900 */
[----:B------:R-:W-:-:S04]  /*0300*/  IADD3 R17, PT, PT, R17, 0x1, RZ ;  /* 0x0000000111117810 */ /* 0x000fc80007ffe0ff */
[----:B------:R-:W-:Y:S02]  /*0310*/  IADD3 R20, PT, PT, R14, R17, RZ ;  /* 0x000000110e147210 */ /* 0x000fe40007ffe0ff */
[----:B--2---:R-:W-:-:S04]  /*0320*/  IADD3 R21, PT, PT, R16, R9, RZ ;  /* 0x0000000910157210 */ /* 0x004fc80007ffe0ff */
[----:B------:R-:W-:-:S13]  /*0330*/  ISETP.GE.AND P0, PT, R20, R21, PT ;  /* 0x000000151400720c */ /* 0x000fda0003f06270 */
[----:B0-----:R-:W-:Y:S05]  /*0340*/  @!P0 BRA `(.L_x_9) ;  /* 0xfffffffc00c88947 */ /* 0x001fea000383ffff */
.L_x_8:
[----:B------:R-:W2:Y:S02]  /*0350*/  LDG.E R12, desc[UR4][R12.64] ;  /* 0x000000040c0c7981 */ /* 0x000ea4000c1e1900 */
[----:B--2---:R-:W-:-:S04]  /*0360*/  FADD R3, -R12, 1 ;  /* 0x3f8000000c037421 */ /* 0x004fc80000000100 */
[----:B------:R-:W-:-:S04]  /*0370*/  FMUL R0, R12, R3 ;  /* 0x000000030c007220 */ /* 0x000fc80000400000 */
[----:B------:R-:W-:-:S05]  /*0380*/  FMUL R15, R0, R15 ;  /* 0x0000000f000f7220 */ /* 0x000fca0000400000 */
[----:B------:R-:W-:Y:S01]  /*0390*/  STG.E desc[UR4][R4.64], R15 ;  /* 0x0000000f04007986 */ /* 0x000fe2000c101904 */
[----:B------:R-:W-:Y:S06]  /*03a0*/  BAR.SYNC.DEFER_BLOCKING 0x0 ;  /* 0x0000000000007b1d */ /* 0x000fec0000010000 */
[----:B------:R-:W-:Y:S05]  /*03b0*/  EXIT ;  /* 0x000000000000794d */ /* 0x000fea0003800000 */
.L_x_10:
        /* <DEDUP_REMOVED lines=12> */
.L_x_45:


//--------------------- .text._Z19computeOutputDelta2PfPKfiPKi --------------------------
	.section	.text._Z19computeOutputDelta2PfPKfiPKi,"ax",@progbits
	.align	128
        .global         _Z19computeOutputDelta2PfPKfiPKi
        .type           _Z19computeOutputDelta2PfPKfiPKi,@function
        .size           _Z19computeOutputDelta2PfPKfiPKi,(.L_x_46 - _Z19computeOutputDelta2PfPKfiPKi)
        .other          _Z19computeOutputDelta2PfPKfiPKi,@"STO_CUDA_ENTRY STV_DEFAULT"
_Z19computeOutputDelta2PfPKfiPKi:
.text._Z19computeOutputDelta2PfPKfiPKi:
[----:B------:R-:W-:Y:S08]  /*0000*/  LDC R1, c[0x0][0x37c] ;  /* 0x0000df00ff017b82 */ /* 0x000ff00000000800 */
[----:B------:R-:W0:Y:S01]  /*0010*/  LDC.64 R4, c[0x0][0x398] ;  /* 0x0000e600ff047b82 */ /* 0x000e220000000a00 */
[----:B------:R-:W0:Y:S01]  /*0020*/  LDCU.64 UR4, c[0x0][0x358] ;  /* 0x00006b00ff0477ac */ /* 0x000e220008000a00 */
[----:B------:R-:W1:Y:S01]  /*0030*/  S2R R11, SR_TID.X ;  /* 0x00000000000b7919 */ /* 0x000e620000002100 */
[----:B------:R-:W2:Y:S05]  /*0040*/  LDCU UR7, c[0x0][0x390] ;  /* 0x00007200ff0777ac */ /* 0x000eaa0008000800 */
[----:B------:R-:W3:Y:S08]  /*0050*/  S2UR UR6, SR_CTAID.X ;  /* 0x00000000000679c3 */ /* 0x000ef00000002500 */
[----:B------:R-:W4:Y:S01]  /*0060*/  LDC.64 R2, c[0x0][0x388] ;  /* 0x0000e200ff027b82 */ /* 0x000f220000000a00 */
[----:B0-----:R-:W1:Y:S04]  /*0070*/  LDG.E R0, desc[UR4][R4.64+0xc] ;  /* 0x00000c0404007981 */ /* 0x001e68000c1e1900 */
[----:B------:R-:W3:Y:S04]  /*0080*/  LDG.E R9, desc[UR4][R4.64+0x10] ;  /* 0x0000100404097981 */ /* 0x000ee8000c1e1900 */
[----:B------:R-:W5:Y:S01]  /*0090*/  LDG.E R8, desc[UR4][R4.64+0x4] ;  /* 0x0000040404087981 */ /* 0x000f62000c1e1900 */
[----:B-1----:R-:W-:-:S05]  /*00a0*/  IADD3 R0, PT, PT, R0, R11, RZ ;  /* 0x0000000b00007210 */ /* 0x002fca0007ffe0ff */
[----:B---3--:R-:W-:-:S04]  /*00b0*/  IMAD R7, R9, UR6, R0 ;  /* 0x0000000609077c24 */ /* 0x008fc8000f8e0200 */
[----:B----4-:R-:W-:Y:S02]  /*00c0*/  IMAD.WIDE R2, R7, 0x4, R2 ;  /* 0x0000000407027825 */ /* 0x010fe400078e0202 */
[----:B------:R-:W0:Y:S04]  /*00d0*/  LDC.64 R6, c[0x0][0x380] ;  /* 0x0000e000ff067b82 */ /* 0x000e280000000a00 */
[----:B------:R-:W3:Y:S01]  /*00e0*/  LDG.E R2, desc[UR4][R2.64] ;  /* 0x0000000402027981 */ /* 0x000ee2000c1e1900 */
[-C--:B-----5:R-:W-:Y:S02]  /*00f0*/  IADD3 R9, PT, PT, R9, -R8.reuse, RZ ;  /* 0x8000000809097210 */ /* 0x0a0fe40007ffe0ff */
[----:B------:R-:W-:Y:S02]  /*0100*/  IADD3 R0, PT, PT, R0, -R8, RZ ;  /* 0x8000000800007210 */ /* 0x000fe40007ffe0ff */
[----:B--2---:R-:W-:-:S03]  /*0110*/  ISETP.NE.AND P0, PT, R11, UR7, PT ;  /* 0x000000070b007c0c */ /* 0x004fc6000bf05270 */
[----:B------:R-:W-:Y:S01]  /*0120*/  IMAD R9, R9, UR6, R0 ;  /* 0x0000000609097c24 */ /* 0x000fe2000f8e0200 */
[----:B------:R-:W-:-:S03]  /*0130*/  FSEL R11, RZ, 1, P0 ;  /* 0x3f800000ff0b7808 */ /* 0x000fc60000000000 */
[----:B0-----:R-:W-:-:S04]  /*0140*/  IMAD.WIDE R4, R9, 0x4, R6 ;  /* 0x0000000409047825 */ /* 0x001fc800078e0206 */
[----:B---3--:R-:W-:-:S05]  /*0150*/  FADD R11, R2, -R11 ;  /* 0x8000000b020b7221 */ /* 0x008fca0000000000 */
[----:B------:R-:W-:Y:S01]  /*0160*/  STG.E desc[UR4][R4.64], R11 ;  /* 0x0000000b04007986 */ /* 0x000fe2000c101904 */
[----:B------:R-:W-:Y:S05]  /*0170*/  EXIT ;  /* 0x000000000000794d */ /* 0x000fea0003800000 */
.L_x_11:
        /* <DEDUP_REMOVED lines=16> */
.L_x_46:


//--------------------- .text._Z14propagateLayer11KernelArrayIfES0_PiS1_S1_i --------------------------
	.section	.text._Z14propagateLayer11KernelArrayIfES0_PiS1_S1_i,"ax",@progbits
	.align	128
        .global         _Z14propagateLayer11KernelArrayIfES0_PiS1_S1_i
        .type           _Z14propagateLayer11KernelArrayIfES0_PiS1_S1_i,@function
        .size           _Z14propagateLayer11KernelArrayIfES0_PiS1_S1_i,(.L_x_41 - _Z14propagateLayer11KernelArrayIfES0_PiS1_S1_i)
        .other          _Z14propagateLayer11KernelArrayIfES0_PiS1_S1_i,@"STO_CUDA_ENTRY STV_DEFAULT"
_Z14propagateLayer11KernelArrayIfES0_PiS1_S1_i:
.text._Z14propagateLayer11KernelArrayIfES0_PiS1_S1_i:
        /* <DEDUP_REMOVED lines=10> */
[----:B--2---:R-:W4:Y:S03]  /*00a0*/  LDG.E R4, desc[UR4][R10.64+0x10] ;  /* 0x000010040a047981 */ /* 0x004f26000c1e1900 */
[----:B------:R-:W1:Y:S08]  /*00b0*/  LDC.64 R12, c[0x0][0x3a8] ;  /* 0x0000ea00ff0c7b82 */ /* 0x000e700000000a00 */
[----:B------:R-:W2:Y:S01]  /*00c0*/  LDC.64 R2, c[0x0][0x380] ;  /* 0x0000e000ff027b82 */ /* 0x000ea20000000a00 */
[----:B0-----:R-:W-:-:S06]  /*00d0*/  IMAD.WIDE R14, R0, 0x4, R14 ;  /* 0x00000004000e7825 */ /* 0x001fcc00078e020e */
[----:B------:R-:W5:Y:S01]  /*00e0*/  LDG.E R14, desc[UR4][R14.64+-0x4] ;  /* 0xfffffc040e0e7981 */ /* 0x000f62000c1e1900 */
[----:B-1----:R-:W-:-:S05]  /*00f0*/  IMAD.WIDE R12, R0, 0x4, R12 ;  /* 0x00000004000c7825 */ /* 0x002fca00078e020c */
[----:B------:R-:W5:Y:S01]  /*0100*/  LDG.E R7, desc[UR4][R12.64+-0x4] ;  /* 0xfffffc040c077981 */ /* 0x000f62000c1e1900 */
[----:B---3--:R-:W-:-:S05]  /*0110*/  IADD3 R5, PT, PT, R5, R6, RZ ;  /* 0x0000000605057210 */ /* 0x008fca0007ffe0ff */
[----:B----4-:R-:W-:-:S04]  /*0120*/  IMAD R5, R4, UR6, R5 ;  /* 0x0000000604057c24 */ /* 0x010fc8000f8e0205 */
[----:B--2---:R-:W-:-:S05]  /*0130*/  IMAD.WIDE R4, R5, 0x4, R2 ;  /* 0x0000000405047825 */ /* 0x004fca00078e0202 */
[----:B------:R0:W-:Y:S04]  /*0140*/  STG.E desc[UR4][R4.64], RZ ;  /* 0x000000ff04007986 */ /* 0x0001e8000c101904 */
[----:B------:R-:W2:Y:S04]  /*0150*/  LDG.E R17, desc[UR4][R12.64+-0x4] ;  /* 0xfffffc040c117981 */ /* 0x000ea8000c1e1900 */
[----:B------:R-:W3:Y:S04]  /*0160*/  LDG.E R9, desc[UR4][R8.64+-0x4] ;  /* 0xfffffc0408097981 */ /* 0x000ee8000c1e1900 */
[----:B------:R-:W3:Y:S01]  /*0170*/  LDG.E R16, desc[UR4][R10.64+0x10] ;  /* 0x000010040a107981 */ /* 0x000ee2000c1e1900 */
[----:B-----5:R-:W-:Y:S01]  /*0180*/  IMAD R7, R7, R6, R14 ;  /* 0x0000000607077224 */ /* 0x020fe200078e020e */
[----:B--2---:R-:W-:Y:S01]  /*0190*/  ISETP.GE.AND P0, PT, R17, 0x1, PT ;  /* 0x000000011100780c */ /* 0x004fe20003f06270 */
[----:B---3--:R-:W-:-:S12]  /*01a0*/  IMAD R18, R16, UR6, R9 ;  /* 0x0000000610127c24 */ /* 0x008fd8000f8e0209 */
[----:B0-----:R-:W-:Y:S05]  /*01b0*/  @!P0 BRA `(.L_x_12) ;  /* 0x00000000003c8947 */ /* 0x001fea0003800000 */
[----:B------:R-:W0:Y:S01]  /*01c0*/  LDC.64 R8, c[0x0][0x390] ;  /* 0x0000e400ff087b82 */ /* 0x000e220000000a00 */
[----:B------:R-:W-:Y:S02]  /*01d0*/  HFMA2 R19, -RZ, RZ, 0, 0 ;  /* 0x00000000ff137431 */ /* 0x000fe400000001ff */
[----:B------:R-:W-:-:S07]  /*01e0*/  IMAD.MOV.U32 R21, RZ, RZ, R18 ;  /* 0x000000ffff157224 */ /* 0x000fce00078e0012 */
.L_x_13:
[----:B0-----:R-:W-:-:S04]  /*01f0*/  IMAD.WIDE R14, R7, 0x4, R8 ;  /* 0x00000004070e7825 */ /* 0x001fc800078e0208 */
[----:B------:R-:W-:Y:S02]  /*0200*/  IMAD.WIDE R16, R21, 0x4, R2 ;  /* 0x0000000415107825 */ /* 0x000fe400078e0202 */
[----:B------:R-:W2:Y:S04]  /*0210*/  LDG.E R14, desc[UR4][R14.64] ;  /* 0x000000040e0e7981 */ /* 0x000ea8000c1e1900 */
[----:B------:R-:W2:Y:S02]  /*0220*/  LDG.E R16, desc[UR4][R16.64] ;  /* 0x0000000410107981 */ /* 0x000ea4000c1e1900 */
[----:B--2---:R-:W-:-:S05]  /*0230*/  FFMA R19, R14, R16, R19 ;  /* 0x000000100e137223 */ /* 0x004fca0000000013 */
[----:B------:R1:W-:Y:S04]  /*0240*/  STG.E desc[UR4][R4.64], R19 ;  /* 0x0000001304007986 */ /* 0x0003e8000c101904 */
[----:B------:R-:W2:Y:S01]  /*0250*/  LDG.E R23, desc[UR4][R12.64+-0x4] ;  /* 0xfffffc040c177981 */ /* 0x000ea2000c1e1900 */
[----:B------:R-:W-:Y:S01]  /*0260*/  IADD3 R21, PT, PT, R21, 0x1, RZ ;  /* 0x0000000115157810 */ /* 0x000fe20007ffe0ff */
[----:B------:R-:W-:Y:S01]  /*0270*/  VIADD R7, R7, 0x1 ;  /* 0x0000000107077836 */ /* 0x000fe20000000000 */
[----:B--2---:R-:W-:-:S04]  /*0280*/  IADD3 R20, PT, PT, R18, R23, RZ ;  /* 0x0000001712147210 */ /* 0x004fc80007ffe0ff */
[----:B------:R-:W-:-:S13]  /*0290*/  ISETP.GE.AND P0, PT, R21, R20, PT ;  /* 0x000000141500720c */ /* 0x000fda0003f06270 */
[----:B-1----:R-:W-:Y:S05]  /*02a0*/  @!P0 BRA `(.L_x_13) ;  /* 0xfffffffc00d08947 */ /* 0x002fea000383ffff */
.L_x_12:
[----:B------:R-:W-:Y:S01]  /*02b0*/  BAR.SYNC.DEFER_BLOCKING 0x0 ;  /* 0x0000000000007b1d */ /* 0x000fe20000010000 */
[----:B------:R-:W-:-:S04]  /*02c0*/  ISETP.NE.AND P0, PT, R0, 0x3, PT ;  /* 0x000000030000780c */ /* 0x000fc80003f05270 */
[----:B------:R-:W-:Y:S01]  /*02d0*/  ISETP.NE.OR P0, PT, R6, RZ, P0 ;  /* 0x000000ff0600720c */ /* 0x000fe20000705670 */
[----:B------:R-:W-:-:S12]  /*02e0*/  BSSY.RECONVERGENT B0, `(.L_x_14) ;  /* 0x000009a000007945 */ /* 0x000fd80003800200 */
[----:B------:R-:W-:Y:S05]  /*02f0*/  @P0 BRA `(.L_x_15) ;  /* 0x0000000400f40947 */ /* 0x000fea0003800000 */
[----:B------:R-:W2:Y:S04]  /*0300*/  LDG.E R0, desc[UR4][R10.64+0x10] ;  /* 0x000010040a007981 */ /* 0x000ea8000c1e1900 */
[----:B------:R-:W2:Y:S01]  /*0310*/  LDG.E R5, desc[UR4][R10.64+0xc] ;  /* 0x00000c040a057981 */ /* 0x000ea2000c1e1900 */
[----:B------:R-:W-:Y:S01]  /*0320*/  MOV R9, RZ ;  /* 0x000000ff00097202 */ /* 0x000fe20000000f00 */
[----:B--2---:R-:W-:-:S04]  /*0330*/  IMAD R7, R0, UR6, R5 ;  /* 0x0000000600077c24 */ /* 0x004fc8000f8e0205 */
[----:B------:R-:W-:Y:S01]  /*0340*/  IMAD.MOV.U32 R13, RZ, RZ, R7 ;  /* 0x000000ffff0d7224 */ /* 0x000fe200078e0007 */
[C---:B------:R-:W-:Y:S02]  /*0350*/  IADD3 R6, PT, PT, R7.reuse, 0xa, RZ ;  /* 0x0000000a07067810 */ /* 0x040fe40007ffe0ff */
[----:B------:R-:W-:-:S07]  /*0360*/  IADD3 R12, PT, PT, R7, 0x7, RZ ;  /* 0x00000007070c7810 */ /* 0x000fce0007ffe0ff */
.L_x_16:
[----:B0-----:R-:W-:-:S05]  /*0370*/  IMAD.WIDE R4, R13, 0x4, R2 ;  /* 0x000000040d047825 */ /* 0x001fca00078e0202 */
[----:B------:R-:W2:Y:S01]  /*0380*/  LDG.E R11, desc[UR4][R4.64] ;  /* 0x00000004040b7981 */ /* 0x000ea2000c1e1900 */
[----:B------:R-:W-:Y:S02]  /*0390*/  HFMA2 R8, -RZ, RZ, 0.96630859375, -0.0022525787353515625 ;  /* 0x3bbb989dff087431 */ /* 0x000fe400000001ff */
[----:B------:R-:W-:-:S03]  /*03a0*/  IMAD.MOV.U32 R0, RZ, RZ, 0x437c0000 ;  /* 0x437c0000ff007424 */ /* 0x000fc600078e00ff */
[----:B--2---:R-:W-:-:S04]  /*03b0*/  FFMA.SAT R15, R11, R8, 0.5 ;  /* 0x3f0000000b0f7423 */ /* 0x004fc80000002008 */
[----:B------:R-:W-:-:S04]  /*03c0*/  FFMA.RM R15, R15, R0, 12582913 ;  /* 0x4b4000010f0f7423 */ /* 0x000fc80000004000 */
[C---:B------:R-:W-:Y:S01]  /*03d0*/  FADD R10, R15.reuse, -12583039 ;  /* 0xcb40007f0f0a7421 */ /* 0x040fe20000000000 */
[----:B------:R-:W-:Y:S02]  /*03e0*/  SHF.L.U32 R14, R15, 0x17, RZ ;  /* 0x000000170f0e7819 */ /* 0x000fe400000006ff */
[----:B------:R-:W-:Y:S01]  /*03f0*/  IADD3 R15, PT, PT, R13, 0x1, RZ ;  /* 0x000000010d0f7810 */ /* 0x000fe20007ffe0ff */
[----:B------:R-:W-:-:S04]  /*0400*/  FFMA R10, R11, 1.4426950216293334961, -R10 ;  /* 0x3fb8aa3b0b0a7823 */ /* 0x000fc8000000080a */
[----:B------:R-:W-:-:S04]  /*0410*/  FFMA R16, R11, 1.925963033500011079e-08, R10 ;  /* 0x32a570600b107823 */ /* 0x000fc8000000000a */
[----:B------:R-:W0:Y:S02]  /*0420*/  MUFU.EX2 R11, R16 ;  /* 0x00000010000b7308 */ /* 0x000e240000000800 */
[----:B0-----:R-:W-:Y:S01]  /*0430*/  FMUL R14, R14, R11 ;  /* 0x0000000b0e0e7220 */ /* 0x001fe20000400000 */
[----:B------:R-:W-:-:S04]  /*0440*/  IMAD.WIDE R10, R15, 0x4, R2 ;  /* 0x000000040f0a7825 */ /* 0x000fc800078e0202 */
[----:B------:R0:W-:Y:S04]  /*0450*/  STG.E desc[UR4][R4.64], R14 ;  /* 0x0000000e04007986 */ /* 0x0001e8000c101904 */
[----:B------:R-:W2:Y:S02]  /*0460*/  LDG.E R15, desc[UR4][R10.64] ;  /* 0x000000040a0f7981 */ /* 0x000ea4000c1e1900 */
[----:B--2---:R-:W-:-:S04]  /*0470*/  FFMA.SAT R17, R15, R8, 0.5 ;  /* 0x3f0000000f117423 */ /* 0x004fc80000002008 */
[----:B------:R-:W-:-:S04]  /*0480*/  FFMA.RM R17, R17, R0, 12582913 ;  /* 0x4b40000111117423 */ /* 0x000fc80000004000 */
[----:B------:R-:W-:-:S04]  /*0490*/  FADD R18, R17, -12583039 ;  /* 0xcb40007f11127421 */ /* 0x000fc80000000000 */
[----:B------:R-:W-:-:S04]  /*04a0*/  FFMA R18, R15, 1.4426950216293334961, -R18 ;  /* 0x3fb8aa3b0f127823 */ /* 0x000fc80000000812 */
[----:B------:R-:W-:Y:S01]  /*04b0*/  FFMA R18, R15, 1.925963033500011079e-08, R18 ;  /* 0x32a570600f127823 */ /* 0x000fe20000000012 */
[----:B------:R-:W-:Y:S01]  /*04c0*/  IMAD.SHL.U32 R15, R17, 0x800000, RZ ;  /* 0x00800000110f7824 */ /* 0x000fe200078e00ff */
[----:B------:R-:W-:-:S04]  /*04d0*/  IADD3 R17, PT, PT, R13, 0x2, RZ ;  /* 0x000000020d117810 */ /* 0x000fc80007ffe0ff */
[----:B------:R-:W1:Y:S01]  /*04e0*/  MUFU.EX2 R18, R18 ;  /* 0x0000001200127308 */ /* 0x000e620000000800 */
[----:B0-----:R-:W-:-:S04]  /*04f0*/  IMAD.WIDE R4, R17, 0x4, R2 ;  /* 0x0000000411047825 */ /* 0x001fc800078e0202 */
[----:B-1----:R-:W-:-:S05]  /*0500*/  FMUL R15, R15, R18 ;  /* 0x000000120f0f7220 */ /* 0x002fca0000400000 */
[----:B------:R0:W-:Y:S04]  /*0510*/  STG.E desc[UR4][R10.64], R15 ;  /* 0x0000000f0a007986 */ /* 0x0001e8000c101904 */
[----:B------:R-:W2:Y:S02]  /*0520*/  LDG.E R17, desc[UR4][R4.64] ;  /* 0x0000000404117981 */ /* 0x000ea4000c1e1900 */
[----:B--2---:R-:W-:-:S04]  /*0530*/  FFMA.SAT R19, R17, R8, 0.5 ;  /* 0x3f00000011137423 */ /* 0x004fc80000002008 */
[----:B------:R-:W-:-:S04]  /*0540*/  FFMA.RM R19, R19, R0, 12582913 ;  /* 0x4b40000113137423 */ /* 0x000fc80000004000 */
[C---:B------:R-:W-:Y:S01]  /*0550*/  FADD R16, R19.reuse, -12583039 ;  /* 0xcb40007f13107421 */ /* 0x040fe20000000000 */
[----:B------:R-:W-:-:S03]  /*0560*/  SHF.L.U32 R19, R19, 0x17, RZ ;  /* 0x0000001713137819 */ /* 0x000fc600000006ff */
[----:B------:R-:W-:-:S04]  /*0570*/  FFMA R16, R17, 1.4426950216293334961, -R16 ;  /* 0x3fb8aa3b11107823 */ /* 0x000fc80000000810 */
[----:B------:R-:W-:Y:S01]  /*0580*/  FFMA R16, R17, 1.925963033500011079e-08, R16 ;  /* 0x32a5706011107823 */ /* 0x000fe20000000010 */
[----:B------:R-:W-:-:S04]  /*0590*/  VIADD R17, R13, 0x3 ;  /* 0x000000030d117836 */ /* 0x000fc80000000000 */
[----:B0-----:R-:W-:Y:S01]  /*05a0*/  IMAD.WIDE R10, R17, 0x4, R2 ;  /* 0x00000004110a7825 */ /* 0x001fe200078e0202 */
[----:B------:R-:W0:Y:S03]  /*05b0*/  MUFU.EX2 R16, R16 ;  /* 0x0000001000107308 */ /* 0x000e260000000800 */
[----:B0-----:R-:W-:-:S05]  /*05c0*/  FMUL R19, R19, R16 ;  /* 0x0000001013137220 */ /* 0x001fca0000400000 */
[----:B------:R0:W-:Y:S04]  /*05d0*/  STG.E desc[UR4][R4.64], R19 ;  /* 0x0000001304007986 */ /* 0x0001e8000c101904 */
[----:B------:R-:W2:Y:S01]  /*05e0*/  LDG.E R17, desc[UR4][R10.64] ;  /* 0x000000040a117981 */ /* 0x000ea2000c1e1900 */
[----:B------:R-:W-:Y:S01]  /*05f0*/  IADD3 R13, PT, PT, R13, 0x4, RZ ;  /* 0x000000040d0d7810 */ /* 0x000fe20007ffe0ff */
[----:B------:R-:W-:-:S03]  /*0600*/  FADD R14, R14, R9 ;  /* 0x000000090e0e7221 */ /* 0x000fc60000000000 */
[----:B------:R-:W-:Y:S01]  /*0610*/  ISETP.GE.AND P0, PT, R13, R12, PT ;  /* 0x0000000c0d00720c */ /* 0x000fe20003f06270 */
[----:B------:R-:W-:-:S04]  /*0620*/  FADD R14, R14, R15 ;  /* 0x0000000f0e0e7221 */ /* 0x000fc80000000000 */
[----:B------:R-:W-:Y:S01]  /*0630*/  FADD R14, R14, R19 ;  /* 0x000000130e0e7221 */ /* 0x000fe20000000000 */
[----:B--2---:R-:W-:-:S04]  /*0640*/  FFMA.SAT R21, R17, R8, 0.5 ;  /* 0x3f00000011157423 */ /* 0x004fc80000002008 */
[----:B------:R-:W-:-:S04]  /*0650*/  FFMA.RM R21, R21, R0, 12582913 ;  /* 0x4b40000115157423 */ /* 0x000fc80000004000 */
[C---:B------:R-:W-:Y:S01]  /*0660*/  FADD R18, R21.reuse, -12583039 ;  /* 0xcb40007f15127421 */ /* 0x040fe20000000000 */
[----:B------:R-:W-:-:S03]  /*0670*/  SHF.L.U32 R21, R21, 0x17, RZ ;  /* 0x0000001715157819 */ /* 0x000fc600000006ff */
[----:B------:R-:W-:-:S04]  /*0680*/  FFMA R18, R17, 1.4426950216293334961, -R18 ;  /* 0x3fb8aa3b11127823 */ /* 0x000fc80000000812 */
[----:B------:R-:W-:-:S06]  /*0690*/  FFMA R18, R17, 1.925963033500011079e-08, R18 ;  /* 0x32a5706011127823 */ /* 0x000fcc0000000012 */
[----:B------:R-:W1:Y:S02]  /*06a0*/  MUFU.EX2 R18, R18 ;  /* 0x0000001200127308 */ /* 0x000e640000000800 */
[----:B-1----:R-:W-:-:S04]  /*06b0*/  FMUL R21, R21, R18 ;  /* 0x0000001215157220 */ /* 0x002fc80000400000 */
[----:B------:R-:W-:Y:S01]  /*06c0*/  FADD R9, R14, R21 ;  /* 0x000000150e097221 */ /* 0x000fe20000000000 */
[----:B------:R0:W-:Y:S01]  /*06d0*/  STG.E desc[UR4][R10.64], R21 ;  /* 0x000000150a007986 */ /* 0x0001e2000c101904 */
[----:B------:R-:W-:Y:S05]  /*06e0*/  @!P0 BRA `(.L_x_16) ;  /* 0xfffffffc00208947 */ /* 0x000fea000383ffff */
[----:B0-----:R-:W0:Y:S01]  /*06f0*/  LDC.64 R4, c[0x0][0x380] ;  /* 0x0000e000ff047b82 */ /* 0x001e220000000a00 */
[----:B------:R-:W-:-:S05]  /*0700*/  IMAD.IADD R10, R6, 0x1, -R13 ;  /* 0x00000001060a7824 */ /* 0x000fca00078e0a0d */
[----:B------:R-:W-:-:S13]  /*0710*/  ISETP.GT.AND P0, PT, R10, 0x1, PT ;  /* 0x000000010a00780c */ /* 0x000fda0003f04270 */
[----:B------:R-:W-:Y:S05]  /*0720*/  @!P0 BRA `(.L_x_17) ;  /* 0x0000000000688947 */ /* 0x000fea0003800000 */
[----:B------:R-:W-:-:S05]  /*0730*/  IMAD.WIDE R10, R13, 0x4, R2 ;  /* 0x000000040d0a7825 */ /* 0x000fca00078e0202 */
[----:B------:R-:W2:Y:S02]  /*0740*/  LDG.E R15, desc[UR4][R10.64] ;  /* 0x000000040a0f7981 */ /* 0x000ea4000c1e1900 */
[----:B--2---:R-:W-:-:S04]  /*0750*/  FFMA.SAT R17, R15, R8, 0.5 ;  /* 0x3f0000000f117423 */ /* 0x004fc80000002008 */
[----:B------:R-:W-:-:S04]  /*0760*/  FFMA.RM R17, R17, R0, 12582913 ;  /* 0x4b40000111117423 */ /* 0x000fc80000004000 */
[C---:B------:R-:W-:Y:S01]  /*0770*/  FADD R12, R17.reuse, -12583039 ;  /* 0xcb40007f110c7421 */ /* 0x040fe20000000000 */
[----:B------:R-:W-:-:S03]  /*0780*/  SHF.L.U32 R17, R17, 0x17, RZ ;  /* 0x0000001711117819 */ /* 0x000fc600000006ff */
[----:B------:R-:W-:-:S04]  /*0790*/  FFMA R12, R15, 1.4426950216293334961, -R12 ;  /* 0x3fb8aa3b0f0c7823 */ /* 0x000fc8000000080c */
[----:B------:R-:W-:Y:S01]  /*07a0*/  FFMA R12, R15, 1.925963033500011079e-08, R12 ;  /* 0x32a570600f0c7823 */ /* 0x000fe2000000000c */
[----:B------:R-:W-:-:S05]  /*07b0*/  IADD3 R15, PT, PT, R13, 0x1, RZ ;  /* 0x000000010d0f7810 */ /* 0x000fca0007ffe0ff */
[----:B------:R-:W1:Y:S01]  /*07c0*/  MUFU.EX2 R12, R12 ;  /* 0x0000000c000c7308 */ /* 0x000e620000000800 */
[----:B------:R-:W-:-:S04]  /*07d0*/  IMAD.WIDE R14, R15, 0x4, R2 ;  /* 0x000000040f0e7825 */ /* 0x000fc800078e0202 */
[----:B-1----:R-:W-:-:S05]  /*07e0*/  FMUL R17, R17, R12 ;  /* 0x0000000c11117220 */ /* 0x002fca0000400000 */
[----:B------:R1:W-:Y:S04]  /*07f0*/  STG.E desc[UR4][R10.64], R17 ;  /* 0x000000110a007986 */ /* 0x0003e8000c101904 */
[----:B------:R-:W2:Y:S01]  /*0800*/  LDG.E R19, desc[UR4][R14.64] ;  /* 0x000000040e137981 */ /* 0x000ea2000c1e1900 */
[----:B------:R-:W-:Y:S01]  /*0810*/  FADD R9, R9, R17 ;  /* 0x0000001109097221 */ /* 0x000fe20000000000 */
[----:B------:R-:W-:Y:S01]  /*0820*/  IADD3 R13, PT, PT, R13, 0x2, RZ ;  /* 0x000000020d0d7810 */ /* 0x000fe20007ffe0ff */
[----:B--2---:R-:W-:-:S04]  /*0830*/  FFMA.SAT R21, R19, R8, 0.5 ;  /* 0x3f00000013157423 */ /* 0x004fc80000002008 */
[----:B------:R-:W-:-:S04]  /*0840*/  FFMA.RM R21, R21, R0, 12582913 ;  /* 0x4b40000115157423 */ /* 0x000fc80000004000 */
[C---:B------:R-:W-:Y:S01]  /*0850*/  FADD R16, R21.reuse, -12583039 ;  /* 0xcb40007f15107421 */ /* 0x040fe20000000000 */
[----:B------:R-:W-:-:S03]  /*0860*/  IMAD.SHL.U32 R21, R21, 0x800000, RZ ;  /* 0x0080000015157824 */ /* 0x000fc600078e00ff */
[----:B------:R-:W-:-:S04]  /*0870*/  FFMA R16, R19, 1.4426950216293334961, -R16 ;  /* 0x3fb8aa3b13107823 */ /* 0x000fc80000000810 */
[----:B------:R-:W-:-:S06]  /*0880*/  FFMA R16, R19, 1.925963033500011079e-08, R16 ;  /* 0x32a5706013107823 */ /* 0x000fcc0000000010 */
[----:B------:R-:W2:Y:S02]  /*0890*/  MUFU.EX2 R16, R16 ;  /* 0x0000001000107308 */ /* 0x000ea40000000800 */
[----:B--2---:R-:W-:-:S04]  /*08a0*/  FMUL R21, R21, R16 ;  /* 0x0000001015157220 */ /* 0x004fc80000400000 */
[----:B------:R-:W-:Y:S01]  /*08b0*/  FADD R9, R9, R21 ;  /* 0x0000001509097221 */ /* 0x000fe20000000000 */
[----:B------:R1:W-:Y:S06]  /*08c0*/  STG.E desc[UR4][R14.64], R21 ;  /* 0x000000150e007986 */ /* 0x0003ec000c101904 */
.L_x_17:
[----:B------:R-:W-:-:S13]  /*08d0*/  ISETP.LT.OR P0, PT, R13, R6, !PT ;  /* 0x000000060d00720c */ /* 0x000fda0007f01670 */
[----:B------:R-:W-:Y:S05]  /*08e0*/  @!P0 BRA `(.L_x_18) ;  /* 0x0000000000308947 */ /* 0x000fea0003800000 */
[----:B------:R-:W-:-:S05]  /*08f0*/  IMAD.WIDE R2, R13, 0x4, R2 ;  /* 0x000000040d027825 */ /* 0x000fca00078e0202 */
[----:B-1----:R-:W2:Y:S02]  /*0900*/  LDG.E R11, desc[UR4][R2.64] ;  /* 0x00000004020b7981 */ /* 0x002ea4000c1e1900 */
        /* <DEDUP_REMOVED lines=9> */
[----:B------:R2:W-:Y:S06]  /*09a0*/  STG.E desc[UR4][R2.64], R13 ;  /* 0x0000000d02007986 */ /* 0x0005ec000c101904 */
.L_x_18:
[----:B01----:R-:W-:-:S05]  /*09b0*/  IMAD.WIDE R10, R7, 0x4, R4 ;  /* 0x00000004070a7825 */ /* 0x003fca00078e0204 */
[----:B------:R-:W3:Y:S01]  /*09c0*/  LDG.E R0, desc[UR4][R10.64] ;  /* 0x000000040a007981 */ /* 0x000ee2000c1e1900 */
[----:B--2---:R-:W0:Y:S02]  /*09d0*/  MUFU.RCP R2, R9 ;  /* 0x0000000900027308 */ /* 0x004e240000001000 */
[----:B0-----:R-:W-:-:S04]  /*09e0*/  FFMA R3, -R9, R2, 1 ;  /* 0x3f80000009037423 */ /* 0x001fc80000000102 */
[----:B------:R-:W-:Y:S02]  /*09f0*/  FFMA R3, R2, R3, R2 ;  /* 0x0000000302037223 */ /* 0x000fe40000000002 */
[----:B---3--:R-:W0:Y:S02]  /*0a00*/  FCHK P0, R0, R9 ;  /* 0x0000000900007302 */ /* 0x008e240000000000 */
[----:B------:R-:W-:-:S04]  /*0a10*/  FFMA R2, R0, R3, RZ ;  /* 0x0000000300027223 */ /* 0x000fc800000000ff */
[----:B------:R-:W-:-:S04]  /*0a20*/  FFMA R8, -R9, R2, R0 ;  /* 0x0000000209087223 */ /* 0x000fc80000000100 */
[----:B------:R-:W-:Y:S01]  /*0a30*/  FFMA R3, R3, R8, R2 ;  /* 0x0000000803037223 */ /* 0x000fe20000000002 */
[----:B0-----:R-:W-:Y:S06]  /*0a40*/  @!P0 BRA `(.L_x_19) ;  /* 0x00000000000c8947 */ /* 0x001fec0003800000 */
[----:B------:R-:W-:-:S07]  /*0a50*/  MOV R2, 0xa70 ;  /* 0x00000a7000027802 */ /* 0x000fce0000000f00 */
[----:B------:R-:W-:Y:S05]  /*0a60*/  CALL.REL.NOINC `($__internal_1_$__cuda_sm3x_div_rn_noftz_f32_slowpath) ;  /* 0x0000000400607944 */ /* 0x000fea0003c00000 */
[----:B------:R-:W-:-:S07]  /*0a70*/  IMAD.MOV.U32 R3, RZ, RZ, R0 ;  /* 0x000000ffff037224 */ /* 0x000fce00078e0000 */
.L_x_19:
[----:B------:R3:W-:Y:S01]  /*0a80*/  STG.E desc[UR4][R10.64], R3 ;  /* 0x000000030a007986 */ /* 0x0007e2000c101904 */
[----:B------:R-:W-:-:S04]  /*0a90*/  IADD3 R7, PT, PT, R7, 0x1, RZ ;  /* 0x0000000107077810 */ /* 0x000fc80007ffe0ff */
[----:B------:R-:W-:-:S13]  /*0aa0*/  ISETP.GE.AND P0, PT, R7, R6, PT ;  /* 0x000000060700720c */ /* 0x000fda0003f06270 */
[----:B---3--:R-:W-:Y:S05]  /*0ab0*/  @!P0 BRA `(.L_x_18) ;  /* 0xfffffffc00bc8947 */ /* 0x008fea000383ffff */
[----:B------:R-:W-:Y:S05]  /*0ac0*/  BRA `(.L_x_20) ;  /* 0x00000000006c7947 */ /* 0x000fea0003800000 */
.L_x_15:
[----:B------:R-:W-:-:S13]  /*0ad0*/  ISETP.GT.AND P0, PT, R0, 0x2, PT ;  /* 0x000000020000780c */ /* 0x000fda0003f04270 */
[----:B------:R-:W-:Y:S05]  /*0ae0*/  @P0 BRA `(.L_x_20) ;  /* 0x0000000000640947 */ /* 0x000fea0003800000 */
[----:B------:R-:W2:Y:S01]  /*0af0*/  LDG.E R0, desc[UR4][R4.64] ;  /* 0x0000000404007981 */ /* 0x000ea2000c1e1900 */
[----:B------:R-:W-:Y:S01]  /*0b00*/  MOV R3, 0x3bbb989d ;  /* 0x3bbb989d00037802 */ /* 0x000fe20000000f00 */
[----:B------:R-:W-:Y:S01]  /*0b10*/  IMAD.MOV.U32 R7, RZ, RZ, 0x437c0000 ;  /* 0x437c0000ff077424 */ /* 0x000fe200078e00ff */
[----:B------:R-:W-:Y:S03]  /*0b20*/  BSSY.RECONVERGENT B1, `(.L_x_21) ;  /* 0x0000014000017945 */ /* 0x000fe60003800200 */
[----:B--2---:R-:W-:-:S04]  /*0b30*/  FFMA.SAT R2, R0, -R3, 0.5 ;  /* 0x3f00000000027423 */ /* 0x004fc80000002803 */
[----:B------:R-:W-:-:S04]  /*0b40*/  FFMA.RM R2, R2, R7, 12582913 ;  /* 0x4b40000102027423 */ /* 0x000fc80000004007 */
[C---:B------:R-:W-:Y:S01]  /*0b50*/  FADD R3, R2.reuse, -12583039 ;  /* 0xcb40007f02037421 */ /* 0x040fe20000000000 */
[----:B------:R-:W-:-:S03]  /*0b60*/  SHF.L.U32 R2, R2, 0x17, RZ ;  /* 0x0000001702027819 */ /* 0x000fc600000006ff */
[----:B------:R-:W-:-:S04]  /*0b70*/  FFMA R3, R0, -1.4426950216293334961, -R3 ;  /* 0xbfb8aa3b00037823 */ /* 0x000fc80000000803 */
[----:B------:R-:W-:-:S06]  /*0b80*/  FFMA R3, R0, -1.925963033500011079e-08, R3 ;  /* 0xb2a5706000037823 */ /* 0x000fcc0000000003 */
[----:B------:R-:W0:Y:S02]  /*0b90*/  MUFU.EX2 R3, R3 ;  /* 0x0000000300037308 */ /* 0x000e240000000800 */
[----:B0-----:R-:W-:-:S05]  /*0ba0*/  FFMA R0, R2, R3, 1 ;  /* 0x3f80000002007423 */ /* 0x001fca0000000003 */
[----:B------:R-:W-:-:S04]  /*0bb0*/  IADD3 R2, PT, PT, R0, 0x1800000, RZ ;  /* 0x0180000000027810 */ /* 0x000fc80007ffe0ff */
[----:B------:R-:W-:-:S04]  /*0bc0*/  LOP3.LUT R2, R2, 0x7f800000, RZ, 0xc0, !PT ;  /* 0x7f80000002027812 */ /* 0x000fc800078ec0ff */
[----:B------:R-:W-:-:S13]  /*0bd0*/  ISETP.GT.U32.AND P0, PT, R2, 0x1ffffff, PT ;  /* 0x01ffffff0200780c */ /* 0x000fda0003f04070 */
[----:B------:R-:W-:Y:S05]  /*0be0*/  @P0 BRA `(.L_x_22) ;  /* 0x00000000000c0947 */ /* 0x000fea0003800000 */
[----:B------:R-:W-:-:S07]  /*0bf0*/  MOV R6, 0xc10 ;  /* 0x00000c1000067802 */ /* 0x000fce0000000f00 */
[----:B------:R-:W-:Y:S05]  /*0c00*/  CALL.REL.NOINC `($__internal_0_$__cuda_sm20_rcp_rn_f32_slowpath) ;  /* 0x0000000000287944 */ /* 0x000fea0003c00000 */
[----:B------:R-:W-:Y:S05]  /*0c10*/  BRA `(.L_x_23) ;  /* 0x0000000000107947 */ /* 0x000fea0003800000 */
.L_x_22:
[----:B------:R-:W0:Y:S02]  /*0c20*/  MUFU.RCP R3, R0 ;  /* 0x0000000000037308 */ /* 0x000e240000001000 */
[----:B0-----:R-:W-:-:S04]  /*0c30*/  FFMA R2, R0, R3, -1 ;  /* 0xbf80000000027423 */ /* 0x001fc80000000003 */
[----:B------:R-:W-:-:S04]  /*0c40*/  FADD.FTZ R2, -R2, -RZ ;  /* 0x800000ff02027221 */ /* 0x000fc80000010100 */
[----:B------:R-:W-:-:S07]  /*0c50*/  FFMA R3, R3, R2, R3 ;  /* 0x0000000203037223 */ /* 0x000fce0000000003 */
.L_x_23:
[----:B------:R-:W-:Y:S05]  /*0c60*/  BSYNC.RECONVERGENT B1 ;  /* 0x0000000000017941 */ /* 0x000fea0003800200 */
.L_x_21:
[----:B------:R0:W-:Y:S02]  /*0c70*/  STG.E desc[UR4][R4.64], R3 ;  /* 0x0000000304007986 */ /* 0x0001e4000c101904 */
.L_x_20:
[----:B------:R-:W-:Y:S05]  /*0c80*/  BSYNC.RECONVERGENT B0 ;  /* 0x0000000000007941 */ /* 0x000fea0003800200 */
.L_x_14:
[----:B------:R-:W-:Y:S06]  /*0c90*/  BAR.SYNC.DEFER_BLOCKING 0x0 ;  /* 0x0000000000007b1d */ /* 0x000fec0000010000 */
[----:B------:R-:W-:Y:S05]  /*0ca0*/  EXIT ;  /* 0x000000000000794d */ /* 0x000fea0003800000 */
        .weak           $__internal_0_$__cuda_sm20_rcp_rn_f32_slowpath
        .type           $__internal_0_$__cuda_sm20_rcp_rn_f32_slowpath,@function
        .size           $__internal_0_$__cuda_sm20_rcp_rn_f32_slowpath,($__internal_1_$__cuda_sm3x_div_rn_noftz_f32_slowpath - $__internal_0_$__cuda_sm20_rcp_rn_f32_slowpath)
$__internal_0_$__cuda_sm20_rcp_rn_f32_slowpath:
[----:B------:R-:W-:Y:S01]  /*0cb0*/  SHF.L.U32 R2, R0, 0x1, RZ ;  /* 0x0000000100027819 */ /* 0x000fe200000006ff */
[----:B------:R-:W-:Y:S03]  /*0cc0*/  BSSY.RECONVERGENT B2, `(.L_x_24) ;  /* 0x0000030000027945 */ /* 0x000fe60003800200 */
[----:B------:R-:W-:-:S04]  /*0cd0*/  SHF.R.U32.HI R2, RZ, 0x18, R2 ;  /* 0x00000018ff027819 */ /* 0x000fc80000011602 */
[----:B------:R-:W-:-:S13]  /*0ce0*/  ISETP.NE.U32.AND P0, PT, R2, RZ, PT ;  /* 0x000000ff0200720c */ /* 0x000fda0003f05070 */
[----:B------:R-:W-:Y:S05]  /*0cf0*/  @P0 BRA `(.L_x_25) ;  /* 0x0000000000280947 */ /* 0x000fea0003800000 */
[----:B------:R-:W-:-:S05]  /*0d00*/  IMAD.SHL.U32 R2, R0, 0x2, RZ ;  /* 0x0000000200027824 */ /* 0x000fca00078e00ff */
[----:B------:R-:W-:-:S13]  /*0d10*/  ISETP.NE.AND P0, PT, R2, RZ, PT ;  /* 0x000000ff0200720c */ /* 0x000fda0003f05270 */
[----:B------:R-:W-:Y:S01]  /*0d20*/  @P0 FFMA R7, R0, 1.84467440737095516160e+19, RZ ;  /* 0x5f80000000070823 */ /* 0x000fe200000000ff */
[----:B------:R-:W-:Y:S08]  /*0d30*/  @!P0 MUFU.RCP R3, R0 ;  /* 0x0000000000038308 */ /* 0x000ff00000001000 */
[----:B------:R-:W0:Y:S02]  /*0d40*/  @P0 MUFU.RCP R2, R7 ;  /* 0x0000000700020308 */ /* 0x000e240000001000 */
[----:B0-----:R-:W-:-:S04]  /*0d50*/  @P0 FFMA R8, R7, R2, -1 ;  /* 0xbf80000007080423 */ /* 0x001fc80000000002 */
[----:B------:R-:W-:-:S04]  /*0d60*/  @P0 FADD.FTZ R9, -R8, -RZ ;  /* 0x800000ff08090221 */ /* 0x000fc80000010100 */
[----:B------:R-:W-:-:S04]  /*0d70*/  @P0 FFMA R2, R2, R9, R2 ;  /* 0x0000000902020223 */ /* 0x000fc80000000002 */
[----:B------:R-:W-:Y:S01]  /*0d80*/  @P0 FFMA R3, R2, 1.84467440737095516160e+19, RZ ;  /* 0x5f80000002030823 */ /* 0x000fe200000000ff */
[----:B------:R-:W-:Y:S06]  /*0d90*/  BRA `(.L_x_26) ;  /* 0x0000000000887947 */ /* 0x000fec0003800000 */
.L_x_25:
[----:B------:R-:W-:-:S04]  /*0da0*/  IADD3 R3, PT, PT, R2, -0xfd, RZ ;  /* 0xffffff0302037810 */ /* 0x000fc80007ffe0ff */
[----:B------:R-:W-:-:S13]  /*0db0*/  ISETP.GT.U32.AND P0, PT, R3, 0x1, PT ;  /* 0x000000010300780c */ /* 0x000fda0003f04070 */
[----:B------:R-:W-:Y:S05]  /*0dc0*/  @P0 BRA `(.L_x_27) ;  /* 0x0000000000780947 */ /* 0x000fea0003800000 */
[----:B------:R-:W-:Y:S01]  /*0dd0*/  LOP3.LUT R7, R0, 0x7fffff, RZ, 0xc0, !PT ;  /* 0x007fffff00077812 */ /* 0x000fe200078ec0ff */
[----:B------:R-:W-:-:S03]  /*0de0*/  HFMA2 R12, -RZ, RZ, 0, 1.78813934326171875e-07 ;  /* 0x00000003ff0c7431 */ /* 0x000fc600000001ff */
[----:B------:R-:W-:-:S04]  /*0df0*/  LOP3.LUT R7, R7, 0x3f800000, RZ, 0xfc, !PT ;  /* 0x3f80000007077812 */ /* 0x000fc800078efcff */
[----:B------:R-:W0:Y:S01]  /*0e00*/  MUFU.RCP R8, R7 ;  /* 0x0000000700087308 */ /* 0x000e220000001000 */
[----:B------:R-:W-:Y:S01]  /*0e10*/  SHF.L.U32 R11, R12, R3, RZ ;  /* 0x000000030c0b7219 */ /* 0x000fe200000006ff */
[----:B0-----:R-:W-:-:S04]  /*0e20*/  FFMA R9, R7, R8, -1 ;  /* 0xbf80000007097423 */ /* 0x001fc80000000008 */
[----:B------:R-:W-:-:S04]  /*0e30*/  FADD.FTZ R9, -R9, -RZ ;  /* 0x800000ff09097221 */ /* 0x000fc80000010100 */
[CCC-:B------:R-:W-:Y:S01]  /*0e40*/  FFMA.RM R10, R8.reuse, R9.reuse, R8.reuse ;  /* 0x00000009080a7223 */ /* 0x1c0fe20000004008 */
[----:B------:R-:W-:-:S04]  /*0e50*/  FFMA.RP R9, R8, R9, R8 ;  /* 0x0000000908097223 */ /* 0x000fc80000008008 */
[C---:B------:R-:W-:Y:S02]  /*0e60*/  LOP3.LUT R8, R10.reuse, 0x7fffff, RZ, 0xc0, !PT ;  /* 0x007fffff0a087812 */ /* 0x040fe400078ec0ff */
[----:B------:R-:W-:Y:S02]  /*0e70*/  FSETP.NEU.FTZ.AND P0, PT, R10, R9, PT ;  /* 0x000000090a00720b */ /* 0x000fe40003f1d000 */
[----:B------:R-:W-:Y:S02]  /*0e80*/  LOP3.LUT R8, R8, 0x800000, RZ, 0xfc, !PT ;  /* 0x0080000008087812 */ /* 0x000fe400078efcff */
[----:B------:R-:W-:Y:S02]  /*0e90*/  SEL R9, RZ, 0xffffffff, !P0 ;  /* 0xffffffffff097807 */ /* 0x000fe40004000000 */
[----:B------:R-:W-:Y:S02]  /*0ea0*/  LOP3.LUT R10, R11, R8, RZ, 0xc0, !PT ;  /* 0x000000080b0a7212 */ /* 0x000fe400078ec0ff */
[----:B------:R-:W-:-:S02]  /*0eb0*/  IADD3 R9, PT, PT, -R9, RZ, RZ ;  /* 0x000000ff09097210 */ /* 0x000fc40007ffe1ff */
[-C--:B------:R-:W-:Y:S02]  /*0ec0*/  SHF.R.U32.HI R10, RZ, R3.reuse, R10 ;  /* 0x00000003ff0a7219 */ /* 0x080fe4000001160a */
[----:B------:R-:W-:Y:S02]  /*0ed0*/  LOP3.LUT P1, RZ, R9, R3, R8, 0xf8, !PT ;  /* 0x0000000309ff7212 */ /* 0x000fe4000782f808 */
[C---:B------:R-:W-:Y:S02]  /*0ee0*/  LOP3.LUT P0, RZ, R10.reuse, 0x1, RZ, 0xc0, !PT ;  /* 0x000000010aff7812 */ /* 0x040fe4000780c0ff */
[----:B------:R-:W-:-:S04]  /*0ef0*/  LOP3.LUT P2, RZ, R10, 0x2, RZ, 0xc0, !PT ;  /* 0x000000020aff7812 */ /* 0x000fc8000784c0ff */
[----:B------:R-:W-:Y:S02]  /*0f00*/  PLOP3.LUT P0, PT, P0, P1, P2, 0xe0, 0x0 ;  /* 0x000000000000781c */ /* 0x000fe40000703c20 */
[----:B------:R-:W-:Y:S02]  /*0f10*/  LOP3.LUT P1, RZ, R0, 0x7fffff, RZ, 0xc0, !PT ;  /* 0x007fffff00ff7812 */ /* 0x000fe4000782c0ff */
[----:B------:R-:W-:-:S05]  /*0f20*/  SEL R3, RZ, 0x1, !P0 ;  /* 0x00000001ff037807 */ /* 0x000fca0004000000 */
[----:B------:R-:W-:-:S05]  /*0f30*/  IMAD.MOV R3, RZ, RZ, -R3 ;  /* 0x000000ffff037224 */ /* 0x000fca00078e0a03 */
[----:B------:R-:W-:Y:S02]  /*0f40*/  ISETP.GE.AND P0, PT, R3, RZ, PT ;  /* 0x000000ff0300720c */ /* 0x000fe40003f06270 */
[----:B------:R-:W-:-:S04]  /*0f50*/  IADD3 R3, PT, PT, R2, -0xfc, RZ ;  /* 0xffffff0402037810 */ /* 0x000fc80007ffe0ff */
[----:B------:R-:W-:-:S07]  /*0f60*/  SHF.R.U32.HI R3, RZ, R3, R8 ;  /* 0x00000003ff037219 */ /* 0x000fce0000011608 */
[----:B------:R-:W-:-:S04]  /*0f70*/  @!P0 IADD3 R3, PT, PT, R3, 0x1, RZ ;  /* 0x0000000103038810 */ /* 0x000fc80007ffe0ff */
[----:B------:R-:W-:-:S04]  /*0f80*/  @!P1 SHF.L.U32 R3, R3, 0x1, RZ ;  /* 0x0000000103039819 */ /* 0x000fc800000006ff */
[----:B------:R-:W-:Y:S01]  /*0f90*/  LOP3.LUT R3, R3, 0x80000000, R0, 0xf8, !PT ;  /* 0x8000000003037812 */ /* 0x000fe200078ef800 */
[----:B------:R-:W-:Y:S06]  /*0fa0*/  BRA `(.L_x_26) ;  /* 0x0000000000047947 */ /* 0x000fec0003800000 */
.L_x_27:
[----:B------:R0:W1:Y:S02]  /*0fb0*/  MUFU.RCP R3, R0 ;  /* 0x0000000000037308 */ /* 0x0000640000001000 */
.L_x_26:
[----:B------:R-:W-:Y:S05]  /*0fc0*/  BSYNC.RECONVERGENT B2 ;  /* 0x0000000000027941 */ /* 0x000fea0003800200 */
.L_x_24:
[----:B------:R-:W-:-:S04]  /*0fd0*/  IMAD.MOV.U32 R7, RZ, RZ, 0x0 ;  /* 0x00000000ff077424 */ /* 0x000fc800078e00ff */
[----:B01----:R-:W-:Y:S05]  /*0fe0*/  RET.REL.NODEC R6 `(_Z14propagateLayer11KernelArrayIfES0_PiS1_S1_i) ;  /* 0xfffffff006047950 */ /* 0x003fea0003c3ffff */
        .weak           $__internal_1_$__cuda_sm3x_div_rn_noftz_f32_slowpath
        .type           $__internal_1_$__cuda_sm3x_div_rn_noftz_f32_slowpath,@function
        .size           $__internal_1_$__cuda_sm3x_div_rn_noftz_f32_slowpath,(.L_x_41 - $__internal_1_$__cuda_sm3x_div_rn_noftz_f32_slowpath)
$__internal_1_$__cuda_sm3x_div_rn_noftz_f32_slowpath:
[--C-:B------:R-:W-:Y:S01]  /*0ff0*/  SHF.R.U32.HI R12, RZ, 0x17, R9.reuse ;  /* 0x00000017ff0c7819 */ /* 0x100fe20000011609 */
[----:B------:R-:W-:Y:S01]  /*1000*/  BSSY.RECONVERGENT B1, `(.L_x_28) ;  /* 0x0000067000017945 */ /* 0x000fe20003800200 */
[----:B------:R-:W-:Y:S01]  /*1010*/  SHF.R.U32.HI R3, RZ, 0x17, R0 ;  /* 0x00000017ff037819 */ /* 0x000fe20000011600 */
[----:B------:R-:W-:Y:S01]  /*1020*/  IMAD.MOV.U32 R14, RZ, RZ, R9 ;  /* 0x000000ffff0e7224 */ /* 0x000fe200078e0009 */
[----:B------:R-:W-:Y:S02]  /*1030*/  LOP3.LUT R12, R12, 0xff, RZ, 0xc0, !PT ;  /* 0x000000ff0c0c7812 */ /* 0x000fe400078ec0ff */
[----:B------:R-:W-:Y:S02]  /*1040*/  LOP3.LUT R16, R3, 0xff, RZ, 0xc0, !PT ;  /* 0x000000ff03107812 */ /* 0x000fe400078ec0ff */
[----:B------:R-:W-:Y:S02]  /*1050*/  IADD3 R17, PT, PT, R12, -0x1, RZ ;  /* 0xffffffff0c117810 */ /* 0x000fe40007ffe0ff */
[----:B------:R-:W-:-:S02]  /*1060*/  IADD3 R15, PT, PT, R16, -0x1, RZ ;  /* 0xffffffff100f7810 */ /* 0x000fc40007ffe0ff */
[----:B------:R-:W-:Y:S02]  /*1070*/  ISETP.GT.U32.AND P0, PT, R17, 0xfd, PT ;  /* 0x000000fd1100780c */ /* 0x000fe40003f04070 */
[----:B------:R-:W-:Y:S02]  /*1080*/  MOV R13, R0 ;  /* 0x00000000000d7202 */ /* 0x000fe40000000f00 */
[----:B------:R-:W-:-:S13]  /*1090*/  ISETP.GT.U32.OR P0, PT, R15, 0xfd, P0 ;  /* 0x000000fd0f00780c */ /* 0x000fda0000704470 */
[----:B------:R-:W-:Y:S01]  /*10a0*/  @!P0 MOV R8, RZ ;  /* 0x000000ff00088202 */ /* 0x000fe20000000f00 */
[----:B------:R-:W-:Y:S06]  /*10b0*/  @!P0 BRA `(.L_x_29) ;  /* 0x0000000000688947 */ /* 0x000fec0003800000 */
[----:B------:R-:W-:Y:S02]  /*10c0*/  FSETP.GTU.FTZ.AND P0, PT, |R0|, +INF , PT ;  /* 0x7f8000000000780b */ /* 0x000fe40003f1c200 */
[----:B------:R-:W-:-:S11]  /*10d0*/  MOV R3, R9 ;  /* 0x0000000900037202 */ /* 0x000fd60000000f00 */
[----:B------:R-:W-:Y:S05]  /*10e0*/  @P0 BRA `(.L_x_30) ;  /* 0x00000004005c0947 */ /* 0x000fea0003800000 */
[----:B------:R-:W-:-:S13]  /*10f0*/  FSETP.GTU.FTZ.AND P0, PT, |R3|, +INF , PT ;  /* 0x7f8000000300780b */ /* 0x000fda0003f1c200 */
[----:B------:R-:W-:Y:S05]  /*1100*/  @P0 BRA `(.L_x_30) ;  /* 0x0000000400540947 */ /* 0x000fea0003800000 */
[----:B------:R-:W-:-:S13]  /*1110*/  LOP3.LUT P0, RZ, R14, 0x7fffffff, R13, 0xc8, !PT ;  /* 0x7fffffff0eff7812 */ /* 0x000fda000780c80d */
[----:B------:R-:W-:Y:S05]  /*1120*/  @!P0 BRA `(.L_x_31) ;  /* 0x0000000400448947 */ /* 0x000fea0003800000 */
[----:B------:R-:W-:Y:S01]  /*1130*/  FADD.FTZ R8, |R0|, -RZ ;  /* 0x800000ff00087221 */ /* 0x000fe20000010200 */
[----:B------:R-:W-:-:S04]  /*1140*/  FADD.FTZ R18, |R3|, -RZ ;  /* 0x800000ff03127221 */ /* 0x000fc80000010200 */
[----:B------:R-:W-:Y:S02]  /*1150*/  FSETP.NEU.FTZ.AND P2, PT, R8, +INF , PT ;  /* 0x7f8000000800780b */ /* 0x000fe40003f5d000 */
[----:B------:R-:W-:Y:S02]  /*1160*/  FSETP.NEU.FTZ.AND P1, PT, R18, +INF , PT ;  /* 0x7f8000001200780b */ /* 0x000fe40003f3d000 */
[----:B------:R-:W-:-:S11]  /*1170*/  FSETP.NEU.FTZ.AND P0, PT, R8, +INF , PT ;  /* 0x7f8000000800780b */ /* 0x000fd60003f1d000 */
[----:B------:R-:W-:Y:S05]  /*1180*/  @!P1 BRA !P2, `(.L_x_31) ;  /* 0x00000004002c9947 */ /* 0x000fea0005000000 */
[----:B------:R-:W-:-:S04]  /*1190*/  LOP3.LUT P2, RZ, R13, 0x7fffffff, RZ, 0xc0, !PT ;  /* 0x7fffffff0dff7812 */ /* 0x000fc8000784c0ff */
[----:B------:R-:W-:-:S13]  /*11a0*/  PLOP3.LUT P1, PT, P1, P2, PT, 0x2f, 0xf2 ;  /* 0x0000000000f2781c */ /* 0x000fda0000f24577 */
[----:B------:R-:W-:Y:S05]  /*11b0*/  @P1 BRA `(.L_x_32) ;  /* 0x0000000400181947 */ /* 0x000fea0003800000 */
[----:B------:R-:W-:-:S04]  /*11c0*/  LOP3.LUT P1, RZ, R14, 0x7fffffff, RZ, 0xc0, !PT ;  /* 0x7fffffff0eff7812 */ /* 0x000fc8000782c0ff */
[----:B------:R-:W-:-:S13]  /*11d0*/  PLOP3.LUT P0, PT, P0, P1, PT, 0x2f, 0xf2 ;  /* 0x0000000000f2781c */ /* 0x000fda0000702577 */
[----:B------:R-:W-:Y:S05]  /*11e0*/  @P0 BRA `(.L_x_33) ;  /* 0x0000000400000947 */ /* 0x000fea0003800000 */
[----:B------:R-:W-:Y:S02]  /*11f0*/  ISETP.GE.AND P0, PT, R15, RZ, PT ;  /* 0x000000ff0f00720c */ /* 0x000fe40003f06270 */
[----:B------:R-:W-:-:S11]  /*1200*/  ISETP.GE.AND P1, PT, R17, RZ, PT ;  /* 0x000000ff1100720c */ /* 0x000fd60003f26270 */
[----:B------:R-:W-:Y:S01]  /*1210*/  @P0 MOV R8, RZ ;  /* 0x000000ff00080202 */ /* 0x000fe20000000f00 */
[----:B------:R-:W-:Y:S02]  /*1220*/  @!P0 IMAD.MOV.U32 R8, RZ, RZ, -0x40 ;  /* 0xffffffc0ff088424 */ /* 0x000fe400078e00ff */
[----:B------:R-:W-:Y:S01]  /*1230*/  @!P0 FFMA R13, R0, 1.84467440737095516160e+19, RZ ;  /* 0x5f800000000d8823 */ /* 0x000fe200000000ff */
[----:B------:R-:W-:Y:S02]  /*1240*/  @!P1 FFMA R14, R3, 1.84467440737095516160e+19, RZ ;  /* 0x5f800000030e9823 */ /* 0x000fe400000000ff */
[----:B------:R-:W-:-:S07]  /*1250*/  @!P1 IADD3 R8, PT, PT, R8, 0x40, RZ ;  /* 0x0000004008089810 */ /* 0x000fce0007ffe0ff */
.L_x_29:
[----:B------:R-:W-:Y:S01]  /*1260*/  LEA R3, R12, 0xc0800000, 0x17 ;  /* 0xc08000000c037811 */ /* 0x000fe200078eb8ff */
[----:B------:R-:W-:Y:S03]  /*1270*/  BSSY.RECONVERGENT B2, `(.L_x_34) ;  /* 0x0000036000027945 */ /* 0x000fe60003800200 */
[----:B------:R-:W-:Y:S02]  /*1280*/  IADD3 R14, PT, PT, -R3, R14, RZ ;  /* 0x0000000e030e7210 */ /* 0x000fe40007ffe1ff */
[----:B------:R-:W-:Y:S02]  /*1290*/  IADD3 R3, PT, PT, R16, -0x7f, RZ ;  /* 0xffffff8110037810 */ /* 0x000fe40007ffe0ff */
[----:B------:R-:W0:Y:S01]  /*12a0*/  MUFU.RCP R15, R14 ;  /* 0x0000000e000f7308 */ /* 0x000e220000001000 */
[----:B------:R-:W-:Y:S02]  /*12b0*/  FADD.FTZ R17, -R14, -RZ ;  /* 0x800000ff0e117221 */ /* 0x000fe40000010100 */
[----:B------:R-:W-:-:S02]  /*12c0*/  IMAD R0, R3, -0x800000, R13 ;  /* 0xff80000003007824 */ /* 0x000fc400078e020d */
[----:B0-----:R-:W-:-:S04]  /*12d0*/  FFMA R16, R15, R17, 1 ;  /* 0x3f8000000f107423 */ /* 0x001fc80000000011 */
[----:B------:R-:W-:-:S04]  /*12e0*/  FFMA R18, R15, R16, R15 ;  /* 0x000000100f127223 */ /* 0x000fc8000000000f */
[----:B------:R-:W-:-:S04]  /*12f0*/  FFMA R13, R0, R18, RZ ;  /* 0x00000012000d7223 */ /* 0x000fc800000000ff */
[----:B------:R-:W-:-:S04]  /*1300*/  FFMA R16, R17, R13, R0 ;  /* 0x0000000d11107223 */ /* 0x000fc80000000000 */
[----:B------:R-:W-:Y:S01]  /*1310*/  FFMA R15, R18, R16, R13 ;  /* 0x00000010120f7223 */ /* 0x000fe2000000000d */
[----:B------:R-:W-:-:S03]  /*1320*/  IADD3 R13, PT, PT, R3, 0x7f, -R12 ;  /* 0x0000007f030d7810 */ /* 0x000fc60007ffe80c */
[----:B------:R-:W-:Y:S02]  /*1330*/  FFMA R16, R17, R15, R0 ;  /* 0x0000000f11107223 */ /* 0x000fe40000000000 */
[----:B------:R-:W-:Y:S02]  /*1340*/  IMAD.IADD R13, R13, 0x1, R8 ;  /* 0x000000010d0d7824 */ /* 0x000fe400078e0208 */
[----:B------:R-:W-:-:S05]  /*1350*/  FFMA R0, R18, R16, R15 ;  /* 0x0000001012007223 */ /* 0x000fca000000000f */
[----:B------:R-:W-:-:S04]  /*1360*/  SHF.R.U32.HI R3, RZ, 0x17, R0 ;  /* 0x00000017ff037819 */ /* 0x000fc80000011600 */
[----:B------:R-:W-:-:S04]  /*1370*/  LOP3.LUT R3, R3, 0xff, RZ, 0xc0, !PT ;  /* 0x000000ff03037812 */ /* 0x000fc800078ec0ff */
[----:B------:R-:W-:-:S04]  /*1380*/  IADD3 R14, PT, PT, R3, R13, RZ ;  /* 0x0000000d030e7210 */ /* 0x000fc80007ffe0ff */
[----:B------:R-:W-:-:S04]  /*1390*/  IADD3 R3, PT, PT, R14, -0x1, RZ ;  /* 0xffffffff0e037810 */ /* 0x000fc80007ffe0ff */
[----:B------:R-:W-:-:S13]  /*13a0*/  ISETP.GE.U32.AND P0, PT, R3, 0xfe, PT ;  /* 0x000000fe0300780c */ /* 0x000fda0003f06070 */
[----:B------:R-:W-:Y:S05]  /*13b0*/  @!P0 BRA `(.L_x_35) ;  /* 0x0000000000808947 */ /* 0x000fea0003800000 */
[----:B------:R-:W-:-:S13]  /*13c0*/  ISETP.GT.AND P0, PT, R14, 0xfe, PT ;  /* 0x000000fe0e00780c */ /* 0x000fda0003f04270 */
[----:B------:R-:W-:Y:S05]  /*13d0*/  @P0 BRA `(.L_x_36) ;  /* 0x00000000006c0947 */ /* 0x000fea0003800000 */
[----:B------:R-:W-:-:S13]  /*13e0*/  ISETP.GE.AND P0, PT, R14, 0x1, PT ;  /* 0x000000010e00780c */ /* 0x000fda0003f06270 */
[----:B------:R-:W-:Y:S05]  /*13f0*/  @P0 BRA `(.L_x_37) ;  /* 0x0000000000740947 */ /* 0x000fea0003800000 */
[----:B------:R-:W-:Y:S02]  /*1400*/  ISETP.GE.AND P0, PT, R14, -0x18, PT ;  /* 0xffffffe80e00780c */ /* 0x000fe40003f06270 */
[----:B------:R-:W-:-:S11]  /*1410*/  LOP3.LUT R0, R0, 0x80000000, RZ, 0xc0, !PT ;  /* 0x8000000000007812 */ /* 0x000fd600078ec0ff */
[----:B------:R-:W-:Y:S05]  /*1420*/  @!P0 BRA `(.L_x_37) ;  /* 0x0000000000688947 */ /* 0x000fea0003800000 */
[-CC-:B------:R-:W-:Y:S01]  /*1430*/  FFMA.RZ R3, R18, R16.reuse, R15.reuse ;  /* 0x0000001012037223 */ /* 0x180fe2000000c00f */
[----:B------:R-:W-:Y:S01]  /*1440*/  IADD3 R13, PT, PT, R14, 0x20, RZ ;  /* 0x000000200e0d7810 */ /* 0x000fe20007ffe0ff */
[-CC-:B------:R-:W-:Y:S01]  /*1450*/  FFMA.RM R8, R18, R16.reuse, R15.reuse ;  /* 0x0000001012087223 */ /* 0x180fe2000000400f */
[----:B------:R-:W-:Y:S02]  /*1460*/  ISETP.NE.AND P2, PT, R14, RZ, PT ;  /* 0x000000ff0e00720c */ /* 0x000fe40003f45270 */
[----:B------:R-:W-:Y:S01]  /*1470*/  LOP3.LUT R12, R3, 0x7fffff, RZ, 0xc0, !PT ;  /* 0x007fffff030c7812 */ /* 0x000fe200078ec0ff */
[----:B------:R-:W-:Y:S01]  /*1480*/  FFMA.RP R3, R18, R16, R15 ;  /* 0x0000001012037223 */ /* 0x000fe2000000800f */
[----:B------:R-:W-:Y:S01]  /*1490*/  ISETP.NE.AND P1, PT, R14, RZ, PT ;  /* 0x000000ff0e00720c */ /* 0x000fe20003f25270 */
[----:B------:R-:W-:Y:S01]  /*14a0*/  IMAD.MOV R14, RZ, RZ, -R14 ;  /* 0x000000ffff0e7224 */ /* 0x000fe200078e0a0e */
[----:B------:R-:W-:Y:S02]  /*14b0*/  LOP3.LUT R12, R12, 0x800000, RZ, 0xfc, !PT ;  /* 0x008000000c0c7812 */ /* 0x000fe400078efcff */
[----:B------:R-:W-:-:S02]  /*14c0*/  FSETP.NEU.FTZ.AND P0, PT, R3, R8, PT ;  /* 0x000000080300720b */ /* 0x000fc40003f1d000 */
[----:B------:R-:W-:Y:S02]  /*14d0*/  SHF.L.U32 R13, R12, R13, RZ ;  /* 0x0000000d0c0d7219 */ /* 0x000fe400000006ff */
[----:B------:R-:W-:Y:S02]  /*14e0*/  SEL R3, R14, RZ, P2 ;  /* 0x000000ff0e037207 */ /* 0x000fe40001000000 */
[----:B------:R-:W-:Y:S02]  /*14f0*/  ISETP.NE.AND P1, PT, R13, RZ, P1 ;  /* 0x000000ff0d00720c */ /* 0x000fe40000f25270 */
[----:B------:R-:W-:Y:S02]  /*1500*/  SHF.R.U32.HI R3, RZ, R3, R12 ;  /* 0x00000003ff037219 */ /* 0x000fe4000001160c */
[----:B------:R-:W-:Y:S02]  /*1510*/  PLOP3.LUT P0, PT, P0, P1, PT, 0xf8, 0x8f ;  /* 0x00000000008f781c */ /* 0x000fe40000703f70 */
[----:B------:R-:W-:-:S02]  /*1520*/  SHF.R.U32.HI R13, RZ, 0x1, R3 ;  /* 0x00000001ff0d7819 */ /* 0x000fc40000011603 */
[----:B------:R-:W-:-:S04]  /*1530*/  SEL R8, RZ, 0x1, !P0 ;  /* 0x00000001ff087807 */ /* 0x000fc80004000000 */
[----:B------:R-:W-:-:S04]  /*1540*/  LOP3.LUT R8, R8, 0x1, R13, 0xf8, !PT ;  /* 0x0000000108087812 */ /* 0x000fc800078ef80d */
[----:B------:R-:W-:-:S04]  /*1550*/  LOP3.LUT R8, R8, R3, RZ, 0xc0, !PT ;  /* 0x0000000308087212 */ /* 0x000fc800078ec0ff */
[----:B------:R-:W-:-:S04]  /*1560*/  IADD3 R13, PT, PT, R13, R8, RZ ;  /* 0x000000080d0d7210 */ /* 0x000fc80007ffe0ff */
[----:B------:R-:W-:Y:S01]  /*1570*/  LOP3.LUT R0, R13, R0, RZ, 0xfc, !PT ;  /* 0x000000000d007212 */ /* 0x000fe200078efcff */
[----:B------:R-:W-:Y:S06]  /*1580*/  BRA `(.L_x_37) ;  /* 0x0000000000107947 */ /* 0x000fec0003800000 */
.L_x_36:
[----:B------:R-:W-:-:S04]  /*1590*/  LOP3.LUT R0, R0, 0x80000000, RZ, 0xc0, !PT ;  /* 0x8000000000007812 */ /* 0x000fc800078ec0ff */
[----:B------:R-:W-:Y:S01]  /*15a0*/  LOP3.LUT R0, R0, 0x7f800000, RZ, 0xfc, !PT ;  /* 0x7f80000000007812 */ /* 0x000fe200078efcff */
[----:B------:R-:W-:Y:S06]  /*15b0*/  BRA `(.L_x_37) ;  /* 0x0000000000047947 */ /* 0x000fec0003800000 */
.L_x_35:
[----:B------:R-:W-:-:S07]  /*15c0*/  LEA R0, R13, R0, 0x17 ;  /* 0x000000000d007211 */ /* 0x000fce00078eb8ff */
.L_x_37:
[----:B------:R-:W-:Y:S05]  /*15d0*/  BSYNC.RECONVERGENT B2 ;  /* 0x0000000000027941 */ /* 0x000fea0003800200 */
.L_x_34:
[----:B------:R-:W-:Y:S05]  /*15e0*/  BRA `(.L_x_38) ;  /* 0x0000000000207947 */ /* 0x000fea0003800000 */
.L_x_33:
[----:B------:R-:W-:-:S04]  /*15f0*/  LOP3.LUT R0, R14, 0x80000000, R13, 0x48, !PT ;  /* 0x800000000e007812 */ /* 0x000fc800078e480d */
[----:B------:R-:W-:Y:S01]  /*1600*/  LOP3.LUT R0, R0, 0x7f800000, RZ, 0xfc, !PT ;  /* 0x7f80000000007812 */ /* 0x000fe200078efcff */
[----:B------:R-:W-:Y:S06]  /*1610*/  BRA `(.L_x_38) ;  /* 0x0000000000147947 */ /* 0x000fec0003800000 */
.L_x_32:
[----:B------:R-:W-:Y:S01]  /*1620*/  LOP3.LUT R0, R14, 0x80000000, R13, 0x48, !PT ;  /* 0x800000000e007812 */ /* 0x000fe200078e480d */
[----:B------:R-:W-:Y:S06]  /*1630*/  BRA `(.L_x_38) ;  /* 0x00000000000c7947 */ /* 0x000fec0003800000 */
.L_x_31:
[----:B------:R-:W0:Y:S01]  /*1640*/  MUFU.RSQ R0, -QNAN ;  /* 0xffc0000000007908 */ /* 0x000e220000001400 */
[----:B------:R-:W-:Y:S05]  /*1650*/  BRA `(.L_x_38) ;  /* 0x0000000000047947 */ /* 0x000fea0003800000 */
.L_x_30:
[----:B------:R-:W-:-:S07]  /*1660*/  FADD.FTZ R0, R0, R3 ;  /* 0x0000000300007221 */ /* 0x000fce0000010000 */
.L_x_38:
[----:B------:R-:W-:Y:S05]  /*1670*/  BSYNC.RECONVERGENT B1 ;  /* 0x0000000000017941 */ /* 0x000fea0003800200 */
.L_x_28:
[----:B------:R-:W-:-:S04]  /*1680*/  HFMA2 R3, -RZ, RZ, 0, 0 ;  /* 0x00000000ff037431 */ /* 0x000fc800000001ff */
[----:B0-----:R-:W-:Y:S05]  /*1690*/  RET.REL.NODEC R2 `(_Z14propagateLayer11KernelArrayIfES0_PiS1_S1_i) ;  /* 0xffffffe802587950 */ /* 0x001fea0003c3ffff */
.L_x_39:
        /* <DEDUP_REMOVED lines=14> */
.L_x_41:


//--------------------- .nv.shared.reserved.0     --------------------------
	.section	.nv.shared.reserved.0,"aw",@nobits
	.weak		__nv_reservedSMEM_offset_0_alias
	.size		__nv_reservedSMEM_offset_0_alias, 0, 64
	.other		__nv_reservedSMEM_offset_0_alias,@"STO_CUDA_RESERVED_SHARED STV_DEFAULT"
__nv_reservedSMEM_offset_0_alias:
	.zero		0
	.zero		64


//--------------------- .nv.global                --------------------------
	.section	.nv.global,"aw",@nobits
.nv.global:
	.type		_ZN34_INTERNAL_3b3e794f_4_k_cu_f25681e26thrust24THRUST_300001_SM_1000_NS3seqE,@object
	.size		_ZN34_INTERNAL_3b3e794f_4_k_cu_f25681e26thrust24THRUST_300001_SM_1000_NS3seqE,(_ZN34_INTERNAL_3b3e794f_4_k_cu_f25681e24cuda3std3__48in_placeE - _ZN34_INTERNAL_3b3e794f_4_k_cu_f25681e26thrust24THRUST_300001_SM_1000_NS3seqE)
_ZN34_INTERNAL_3b3e794f_4_k_cu_f25681e26thrust24THRUST_300001_SM_1000_NS3seqE:
	.zero		1
	.type		_ZN34_INTERNAL_3b3e794f_4_k_cu_f25681e24cuda3std3__48in_placeE,@object
	.size		_ZN34_INTERNAL_3b3e794f_4_k_cu_f25681e24cuda3std3__48in_placeE,(_ZN34_INTERNAL_3b3e794f_4_k_cu_f25681e24cuda3std6ranges3__45__cpo4sizeE - _ZN34_INTERNAL_3b3e794f_4_k_cu_f25681e24cuda3std3__48in_placeE)
_ZN34_INTERNAL_3b3e794f_4_k_cu_f25681e24cuda3std3__48in_placeE:
	.zero		1
	.type		_ZN34_INTERNAL_3b3e794f_4_k_cu_f25681e24cuda3std6ranges3__45__cpo4sizeE,@object
	.size		_ZN34_INTERNAL_3b3e794f_4_k_cu_f25681e24cuda3std6ranges3__45__cpo4sizeE,(_ZN34_INTERNAL_3b3e794f_4_k_cu_f25681e26thrust24THRUST_300001_SM_1000_NS12placeholders2_3E - _ZN34_INTERNAL_3b3e794f_4_k_cu_f25681e24cuda3std6ranges3__45__cpo4sizeE)
_ZN34_INTERNAL_3b3e794f_4_k_cu_f25681e24cuda3std6ranges3__45__cpo4sizeE:
	.zero		1
	.type		_ZN34_INTERNAL_3b3e794f_4_k_cu_f25681e26thrust24THRUST_300001_SM_1000_NS12placeholders2_3E,@object
	.size		_ZN34_INTERNAL_3b3e794f_4_k_cu_f25681e26thrust24THRUST_300001_SM_1000_NS12placeholders2_3E,(_ZN34_INTERNAL_3b3e794f_4_k_cu_f25681e24cuda3std3__45__cpo6cbeginE - _ZN34_INTERNAL_3b3e794f_4_k_cu_f25681e26thrust24THRUST_300001_SM_1000_NS12placeholders2_3E)
_ZN34_INTERNAL_3b3e794f_4_k_cu_f25681e26thrust24THRUST_300001_SM_1000_NS12placeholders2_3E:
	.zero		1
	.type		_ZN34_INTERNAL_3b3e794f_4_k_cu_f25681e24cuda3std3__45__cpo6cbeginE,@object
	.size		_ZN34_INTERNAL_3b3e794f_4_k_cu_f25681e24cuda3std3__45__cpo6cbeginE,(_ZN34_INTERNAL_3b3e794f_4_k_cu_f25681e24cuda3std6ranges3__45__cpo6cbeginE - _ZN34_INTERNAL_3b3e794f_4_k_cu_f25681e24cuda3std3__45__cpo6cbeginE)
_ZN34_INTERNAL_3b3e794f_4_k_cu_f25681e24cuda3std3__45__cpo6cbeginE:
	.zero		1
	.type		_ZN34_INTERNAL_3b3e794f_4_k_cu_f25681e24cuda3std6ranges3__45__cpo6cbeginE,@object
	.size		_ZN34_INTERNAL_3b3e794f_4_k_cu_f25681e24cuda3std6ranges3__45__cpo6cbeginE,(_ZN34_INTERNAL_3b3e794f_4_k_cu_f25681e26thrust24THRUST_300001_SM_1000_NS12placeholders2_7E - _ZN34_INTERNAL_3b3e794f_4_k_cu_f25681e24cuda3std6ranges3__45__cpo6cbeginE)
_ZN34_INTERNAL_3b3e794f_4_k_cu_f25681e24cuda3std6ranges3__45__cpo6cbeginE:
	.zero		1
	.type		_ZN34_INTERNAL_3b3e794f_4_k_cu_f25681e26thrust24THRUST_300001_SM_1000_NS12placeholders2_7E,@object
	.size		_ZN34_INTERNAL_3b3e794f_4_k_cu_f25681e26thrust24THRUST_300001_SM_1000_NS12placeholders2_7E,(_ZN34_INTERNAL_3b3e794f_4_k_cu_f25681e24cuda3std3__45__cpo7crbeginE - _ZN34_INTERNAL_3b3e794f_4_k_cu_f25681e26thrust24THRUST_300001_SM_1000_NS12placeholders2_7E)
_ZN34_INTERNAL_3b3e794f_4_k_cu_f25681e26thrust24THRUST_300001_SM_1000_NS12placeholders2_7E:
	.zero		1
	.type		_ZN34_INTERNAL_3b3e794f_4_k_cu_f25681e24cuda3std3__45__cpo7crbeginE,@object
	.size		_ZN34_INTERNAL_3b3e794f_4_k_cu_f25681e24cuda3std3__45__cpo7crbeginE,(_ZN34_INTERNAL_3b3e794f_4_k_cu_f25681e24cuda3std6ranges3__45__cpo4nextE - _ZN34_INTERNAL_3b3e794f_4_k_cu_f25681e24cuda3std3__45__cpo7crbeginE)
_ZN34_INTERNAL_3b3e794f_4_k_cu_f25681e24cuda3std3__45__cpo7crbeginE:
	.zero		1
	.type		_ZN34_INTERNAL_3b3e794f_4_k_cu_f25681e24cuda3std6ranges3__45__cpo4nextE,@object
	.size		_ZN34_INTERNAL_3b3e794f_4_k_cu_f25681e24cuda3std6ranges3__45__cpo4nextE,(_ZN34_INTERNAL_3b3e794f_4_k_cu_f25681e24cuda3std6ranges3__45__cpo4swapE - _ZN34_INTERNAL_3b3e794f_4_k_cu_f25681e24cuda3std6ranges3__45__cpo4nextE)
_ZN34_INTERNAL_3b3e794f_4_k_cu_f25681e24cuda3std6ranges3__45__cpo4nextE:
	.zero		1
	.type		_ZN34_INTERNAL_3b3e794f_4_k_cu_f25681e24cuda3std6ranges3__45__cpo4swapE,@object
	.size		_ZN34_INTERNAL_3b3e794f_4_k_cu_f25681e24cuda3std6ranges3__45__cpo4swapE,(_ZN34_INTERNAL_3b3e794f_4_k_cu_f25681e26thrust24THRUST_300001_SM_1000_NS8cuda_cub10par_nosyncE - _ZN34_INTERNAL_3b3e794f_4_k_cu_f25681e24cuda3std6ranges3__45__cpo4swapE)
_ZN34_INTERNAL_3b3e794f_4_k_cu_f25681e24cuda3std6ranges3__45__cpo4swapE:
	.zero		1
	.type		_ZN34_INTERNAL_3b3e794f_4_k_cu_f25681e26thrust24THRUST_300001_SM_1000_NS8cuda_cub10par_nosyncE,@object
	.size		_ZN34_INTERNAL_3b3e794f_4_k_cu_f25681e26thrust24THRUST_300001_SM_1000_NS8cuda_cub10par_nosyncE,(_ZN34_INTERNAL_3b3e794f_4_k_cu_f25681e26thrust24THRUST_300001_SM_1000_NS12placeholders2_9E - _ZN34_INTERNAL_3b3e794f_4_k_cu_f25681e26thrust24THRUST_300001_SM_1000_NS8cuda_cub10par_nosyncE)
_ZN34_INTERNAL_3b3e794f_4_k_cu_f25681e26thrust24THRUST_300001_SM_1000_NS8cuda_cub10par_nosyncE:
	.zero		1
	.type		_ZN34_INTERNAL_3b3e794f_4_k_cu_f25681e26thrust24THRUST_300001_SM_1000_NS12placeholders2_9E,@object
	.size		_ZN34_INTERNAL_3b3e794f_4_k_cu_f25681e26thrust24THRUST_300001_SM_1000_NS12placeholders2_9E,(_ZN34_INTERNAL_3b3e794f_4_k_cu_f25681e24cuda3std3__436_GLOBAL__N__3b3e794f_4_k_cu_f25681e26ignoreE - _ZN34_INTERNAL_3b3e794f_4_k_cu_f25681e26thrust24THRUST_300001_SM_1000_NS12placeholders2_9E)
_ZN34_INTERNAL_3b3e794f_4_k_cu_f25681e26thrust24THRUST_300001_SM_1000_NS12placeholders2_9E:
	.zero		1
	.type		_ZN34_INTERNAL_3b3e794f_4_k_cu_f25681e24cuda3std3__436_GLOBAL__N__3b3e794f_4_k_cu_f25681e26ignoreE,@object
	.size		_ZN34_INTERNAL_3b3e794f_4_k_cu_f25681e24cuda3std3__436_GLOBAL__N__3b3e794f_4_k_cu_f25681e26ignoreE,(_ZN34_INTERNAL_3b3e794f_4_k_cu_f25681e24cuda3std6ranges3__45__cpo4dataE - _ZN34_INTERNAL_3b3e794f_4_k_cu_f25681e24cuda3std3__436_GLOBAL__N__3b3e794f_4_k_cu_f25681e26ignoreE)
_ZN34_INTERNAL_3b3e794f_4_k_cu_f25681e24cuda3std3__436_GLOBAL__N__3b3e794f_4_k_cu_f25681e26ignoreE:
	.zero		1
	.type		_ZN34_INTERNAL_3b3e794f_4_k_cu_f25681e24cuda3std6ranges3__45__cpo4dataE,@object
	.size		_ZN34_INTERNAL_3b3e794f_4_k_cu_f25681e24cuda3std6ranges3__45__cpo4dataE,(_ZN34_INTERNAL_3b3e794f_4_k_cu_f25681e26thrust24THRUST_300001_SM_1000_NS12placeholders2_1E - _ZN34_INTERNAL_3b3e794f_4_k_cu_f25681e24cuda3std6ranges3__45__cpo4dataE)
_ZN34_INTERNAL_3b3e794f_4_k_cu_f25681e24cuda3std6ranges3__45__cpo4dataE:
	.zero		1
	.type		_ZN34_INTERNAL_3b3e794f_4_k_cu_f25681e26thrust24THRUST_300001_SM_1000_NS12placeholders2_1E,@object
	.size		_ZN34_INTERNAL_3b3e794f_4_k_cu_f25681e26thrust24THRUST_300001_SM_1000_NS12placeholders2_1E,(_ZN34_INTERNAL_3b3e794f_4_k_cu_f25681e24cuda3std3__45__cpo5beginE - _ZN34_INTERNAL_3b3e794f_4_k_cu_f25681e26thrust24THRUST_300001_SM_1000_NS12placeholders2_1E)
_ZN34_INTERNAL_3b3e794f_4_k_cu_f25681e26thrust24THRUST_300001_SM_1000_NS12placeholders2_1E:
	.zero		1
	.type		_ZN34_INTERNAL_3b3e794f_4_k_cu_f25681e24cuda3std3__45__cpo5beginE,@object
	.size		_ZN34_INTERNAL_3b3e794f_4_k_cu_f25681e24cuda3std3__45__cpo5beginE,(_ZN34_INTERNAL_3b3e794f_4_k_cu_f25681e24cuda3std6ranges3__45__cpo5beginE - _ZN34_INTERNAL_3b3e794f_4_k_cu_f25681e24cuda3std3__45__cpo5beginE)
_ZN34_INTERNAL_3b3e794f_4_k_cu_f25681e24cuda3std3__45__cpo5beginE:
	.zero		1
	.type		_ZN34_INTERNAL_3b3e794f_4_k_cu_f25681e24cuda3std6ranges3__45__cpo5beginE,@object
	.size		_ZN34_INTERNAL_3b3e794f_4_k_cu_f25681e24cuda3std6ranges3__45__cpo5beginE,(_ZN34_INTERNAL_3b3e794f_4_k_cu_f25681e26thrust24THRUST_300001_SM_1000_NS12placeholders2_5E - _ZN34_INTERNAL_3b3e794f_4_k_cu_f25681e24cuda3std6ranges3__45__cpo5beginE)
_ZN34_INTERNAL_3b3e794f_4_k_cu_f25681e24cuda3std6ranges3__45__cpo5beginE:
	.zero		1
	.type		_ZN34_INTERNAL_3b3e794f_4_k_cu_f25681e26thrust24THRUST_300001_SM_1000_NS12placeholders2_5E,@object
	.size		_ZN34_INTERNAL_3b3e794f_4_k_cu_f25681e26thrust24THRUST_300001_SM_1000_NS12placeholders2_5E,(_ZN34_INTERNAL_3b3e794f_4_k_cu_f25681e24cuda3std3__45__cpo6rbeginE - _ZN34_INTERNAL_3b3e794f_4_k_cu_f25681e26thrust24THRUST_300001_SM_1000_NS12placeholders2_5E)
_ZN34_INTERNAL_3b3e794f_4_k_cu_f25681e26thrust24THRUST_300001_SM_1000_NS12placeholders2_5E:
	.zero		1
	.type		_ZN34_INTERNAL_3b3e794f_4_k_cu_f25681e24cuda3std3__45__cpo6rbeginE,@object
	.size		_ZN34_INTERNAL_3b3e794f_4_k_cu_f25681e24cuda3std3__45__cpo6rbeginE,(_ZN34_INTERNAL_3b3e794f_4_k_cu_f25681e24cuda3std6ranges3__45__cpo7advanceE - _ZN34_INTERNAL_3b3e794f_4_k_cu_f25681e24cuda3std3__45__cpo6rbeginE)
_ZN34_INTERNAL_3b3e794f_4_k_cu_f25681e24cuda3std3__45__cpo6rbeginE:
	.zero		1
	.type		_ZN34_INTERNAL_3b3e794f_4_k_cu_f25681e24cuda3std6ranges3__45__cpo7advanceE,@object
	.size		_ZN34_INTERNAL_3b3e794f_4_k_cu_f25681e24cuda3std6ranges3__45__cpo7advanceE,(_ZN34_INTERNAL_3b3e794f_4_k_cu_f25681e24cuda3std3__47nulloptE - _ZN34_INTERNAL_3b3e794f_4_k_cu_f25681e24cuda3std6ranges3__45__cpo7advanceE)
_ZN34_INTERNAL_3b3e794f_4_k_cu_f25681e24cuda3std6ranges3__45__cpo7advanceE:
	.zero		1
	.type		_ZN34_INTERNAL_3b3e794f_4_k_cu_f25681e24cuda3std3__47nulloptE,@object
	.size		_ZN34_INTERNAL_3b3e794f_4_k_cu_f25681e24cuda3std3__47nulloptE,(_ZN34_INTERNAL_3b3e794f_4_k_cu_f25681e24cuda3std6ranges3__45__cpo8distanceE - _ZN34_INTERNAL_3b3e794f_4_k_cu_f25681e24cuda3std3__47nulloptE)
_ZN34_INTERNAL_3b3e794f_4_k_cu_f25681e24cuda3std3__47nulloptE:
	.zero		1
	.type		_ZN34_INTERNAL_3b3e794f_4_k_cu_f25681e24cuda3std6ranges3__45__cpo8distanceE,@object
	.size		_ZN34_INTERNAL_3b3e794f_4_k_cu_f25681e24cuda3std6ranges3__45__cpo8distanceE,(_ZN34_INTERNAL_3b3e794f_4_k_cu_f25681e26thrust24THRUST_300001_SM_1000_NS12placeholders3_10E - _ZN34_INTERNAL_3b3e794f_4_k_cu_f25681e24cuda3std6ranges3__45__cpo8distanceE)
_ZN34_INTERNAL_3b3e794f_4_k_cu_f25681e24cuda3std6ranges3__45__cpo8distanceE:
	.zero		1
	.type		_ZN34_INTERNAL_3b3e794f_4_k_cu_f25681e26thrust24THRUST_300001_SM_1000_NS12placeholders3_10E,@object
	.size		_ZN34_INTERNAL_3b3e794f_4_k_cu_f25681e26thrust24THRUST_300001_SM_1000_NS12placeholders3_10E,(_ZN34_INTERNAL_3b3e794f_4_k_cu_f25681e24cuda3std3__419piecewise_constructE - _ZN34_INTERNAL_3b3e794f_4_k_cu_f25681e26thrust24THRUST_300001_SM_1000_NS12placeholders3_10E)
_ZN34_INTERNAL_3b3e794f_4_k_cu_f25681e26thrust24THRUST_300001_SM_1000_NS12placeholders3_10E:
	.zero		1
	.type		_ZN34_INTERNAL_3b3e794f_4_k_cu_f25681e24cuda3std3__419piecewise_constructE,@object
	.size		_ZN34_INTERNAL_3b3e794f_4_k_cu_f25681e24cuda3std3__419piecewise_constructE,(_ZN34_INTERNAL_3b3e794f_4_k_cu_f25681e24cuda3std6ranges3__45__cpo5cdataE - _ZN34_INTERNAL_3b3e794f_4_k_cu_f25681e24cuda3std3__419piecewise_constructE)
_ZN34_INTERNAL_3b3e794f_4_k_cu_f25681e24cuda3std3__419piecewise_constructE:
	.zero		1
	.type		_ZN34_INTERNAL_3b3e794f_4_k_cu_f25681e24cuda3std6ranges3__45__cpo5cdataE,@object
	.size		_ZN34_INTERNAL_3b3e794f_4_k_cu_f25681e24cuda3std6ranges3__45__cpo5cdataE,(_ZN34_INTERNAL_3b3e794f_4_k_cu_f25681e26thrust24THRUST_300001_SM_1000_NS12placeholders2_2E - _ZN34_INTERNAL_3b3e794f_4_k_cu_f25681e24cuda3std6ranges3__45__cpo5cdataE)
_ZN34_INTERNAL_3b3e794f_4_k_cu_f25681e24cuda3std6ranges3__45__cpo5cdataE:
	.zero		1
	.type		_ZN34_INTERNAL_3b3e794f_4_k_cu_f25681e26thrust24THRUST_300001_SM_1000_NS12placeholders2_2E,@object
	.size		_ZN34_INTERNAL_3b3e794f_4_k_cu_f25681e26thrust24THRUST_300001_SM_1000_NS12placeholders2_2E,(_ZN34_INTERNAL_3b3e794f_4_k_cu_f25681e24cuda3std3__45__cpo3endE - _ZN34_INTERNAL_3b3e794f_4_k_cu_f25681e26thrust24THRUST_300001_SM_1000_NS12placeholders2_2E)
_ZN34_INTERNAL_3b3e794f_4_k_cu_f25681e26thrust24THRUST_300001_SM_1000_NS12placeholders2_2E:
	.zero		1
	.type		_ZN34_INTERNAL_3b3e794f_4_k_cu_f25681e24cuda3std3__45__cpo3endE,@object
	.size		_ZN34_INTERNAL_3b3e794f_4_k_cu_f25681e24cuda3std3__45__cpo3endE,(_ZN34_INTERNAL_3b3e794f_4_k_cu_f25681e24cuda3std6ranges3__45__cpo3endE - _ZN34_INTERNAL_3b3e794f_4_k_cu_f25681e24cuda3std3__45__cpo3endE)
_ZN34_INTERNAL_3b3e794f_4_k_cu_f25681e24cuda3std3__45__cpo3endE:
	.zero		1
	.type		_ZN34_INTERNAL_3b3e794f_4_k_cu_f25681e24cuda3std6ranges3__45__cpo3endE,@object
	.size		_ZN34_INTERNAL_3b3e794f_4_k_cu_f25681e24cuda3std6ranges3__45__cpo3endE,(_ZN34_INTERNAL_3b3e794f_4_k_cu_f25681e26thrust24THRUST_300001_SM_1000_NS12placeholders2_6E - _ZN34_INTERNAL_3b3e794f_4_k_cu_f25681e24cuda3std6ranges3__45__cpo3endE)
_ZN34_INTERNAL_3b3e794f_4_k_cu_f25681e24cuda3std6ranges3__45__cpo3endE:
	.zero		1
	.type		_ZN34_INTERNAL_3b3e794f_4_k_cu_f25681e26thrust24THRUST_300001_SM_1000_NS12placeholders2_6E,@object
	.size		_ZN34_INTERNAL_3b3e794f_4_k_cu_f25681e26thrust24THRUST_300001_SM_1000_NS12placeholders2_6E,(_ZN34_INTERNAL_3b3e794f_4_k_cu_f25681e24cuda3std3__45__cpo4rendE - _ZN34_INTERNAL_3b3e794f_4_k_cu_f25681e26thrust24THRUST_300001_SM_1000_NS12placeholders2_6E)
_ZN34_INTERNAL_3b3e794f_4_k_cu_f25681e26thrust24THRUST_300001_SM_1000_NS12placeholders2_6E:
	.zero		1
	.type		_ZN34_INTERNAL_3b3e794f_4_k_cu_f25681e24cuda3std3__45__cpo4rendE,@object
	.size		_ZN34_INTERNAL_3b3e794f_4_k_cu_f25681e24cuda3std3__45__cpo4rendE,(_ZN34_INTERNAL_3b3e794f_4_k_cu_f25681e24cuda3std6ranges3__45__cpo9iter_swapE - _ZN34_INTERNAL_3b3e794f_4_k_cu_f25681e24cuda3std3__45__cpo4rendE)
_ZN34_INTERNAL_3b3e794f_4_k_cu_f25681e24cuda3std3__45__cpo4rendE:
	.zero		1
	.type		_ZN34_INTERNAL_3b3e794f_4_k_cu_f25681e24cuda3std6ranges3__45__cpo9iter_swapE,@object
	.size		_ZN34_INTERNAL_3b3e794f_4_k_cu_f25681e24cuda3std6ranges3__45__cpo9iter_swapE,(_ZN34_INTERNAL_3b3e794f_4_k_cu_f25681e24cuda3std3__48unexpectE - _ZN34_INTERNAL_3b3e794f_4_k_cu_f25681e24cuda3std6ranges3__45__cpo9iter_swapE)
_ZN34_INTERNAL_3b3e794f_4_k_cu_f25681e24cuda3std6ranges3__45__cpo9iter_swapE:
	.zero		1
	.type		_ZN34_INTERNAL_3b3e794f_4_k_cu_f25681e24cuda3std3__48unexpectE,@object
	.size		_ZN34_INTERNAL_3b3e794f_4_k_cu_f25681e24cuda3std3__48unexpectE,(_ZN34_INTERNAL_3b3e794f_4_k_cu_f25681e26thrust24THRUST_300001_SM_1000_NS8cuda_cub3parE - _ZN34_INTERNAL_3b3e794f_4_k_cu_f25681e24cuda3std3__48unexpectE)
_ZN34_INTERNAL_3b3e794f_4_k_cu_f25681e24cuda3std3__48unexpectE:
	.zero		1
	.type		_ZN34_INTERNAL_3b3e794f_4_k_cu_f25681e26thrust24THRUST_300001_SM_1000_NS8cuda_cub3parE,@object
	.size		_ZN34_INTERNAL_3b3e794f_4_k_cu_f25681e26thrust24THRUST_300001_SM_1000_NS8cuda_cub3parE,(_ZN34_INTERNAL_3b3e794f_4_k_cu_f25681e26thrust24THRUST_300001_SM_1000_NS12placeholders2_4E - _ZN34_INTERNAL_3b3e794f_4_k_cu_f25681e26thrust24THRUST_300001_SM_1000_NS8cuda_cub3parE)
_ZN34_INTERNAL_3b3e794f_4_k_cu_f25681e26thrust24THRUST_300001_SM_1000_NS8cuda_cub3parE:
	.zero		1
	.type		_ZN34_INTERNAL_3b3e794f_4_k_cu_f25681e26thrust24THRUST_300001_SM_1000_NS12placeholders2_4E,@object
	.size		_ZN34_INTERNAL_3b3e794f_4_k_cu_f25681e26thrust24THRUST_300001_SM_1000_NS12placeholders2_4E,(_ZN34_INTERNAL_3b3e794f_4_k_cu_f25681e24cuda3std3__45__cpo4cendE - _ZN34_INTERNAL_3b3e794f_4_k_cu_f25681e26thrust24THRUST_300001_SM_1000_NS12placeholders2_4E)
_ZN34_INTERNAL_3b3e794f_4_k_cu_f25681e26thrust24THRUST_300001_SM_1000_NS12placeholders2_4E:
	.zero		1
	.type		_ZN34_INTERNAL_3b3e794f_4_k_cu_f25681e24cuda3std3__45__cpo4cendE,@object
	.size		_ZN34_INTERNAL_3b3e794f_4_k_cu_f25681e24cuda3std3__45__cpo4cendE,(_ZN34_INTERNAL_3b3e794f_4_k_cu_f25681e24cuda3std6ranges3__45__cpo4cendE - _ZN34_INTERNAL_3b3e794f_4_k_cu_f25681e24cuda3std3__45__cpo4cendE)
_ZN34_INTERNAL_3b3e794f_4_k_cu_f25681e24cuda3std3__45__cpo4cendE:
	.zero		1
	.type		_ZN34_INTERNAL_3b3e794f_4_k_cu_f25681e24cuda3std6ranges3__45__cpo4cendE,@object
	.size		_ZN34_INTERNAL_3b3e794f_4_k_cu_f25681e24cuda3std6ranges3__45__cpo4cendE,(_ZN34_INTERNAL_3b3e794f_4_k_cu_f25681e24cuda3std3__420unreachable_sentinelE - _ZN34_INTERNAL_3b3e794f_4_k_cu_f25681e24cuda3std6ranges3__45__cpo4cendE)
_ZN34_INTERNAL_3b3e794f_4_k_cu_f25681e24cuda3std6ranges3__45__cpo4cendE:
	.zero		1
	.type		_ZN34_INTERNAL_3b3e794f_4_k_cu_f25681e24cuda3std3__420unreachable_sentinelE,@object
	.size		_ZN34_INTERNAL_3b3e794f_4_k_cu_f25681e24cuda3std3__420unreachable_sentinelE,(_ZN34_INTERNAL_3b3e794f_4_k_cu_f25681e24cuda3std6ranges3__45__cpo5ssizeE - _ZN34_INTERNAL_3b3e794f_4_k_cu_f25681e24cuda3std3__420unreachable_sentinelE)
_ZN34_INTERNAL_3b3e794f_4_k_cu_f25681e24cuda3std3__420unreachable_sentinelE:
	.zero		1
	.type		_ZN34_INTERNAL_3b3e794f_4_k_cu_f25681e24cuda3std6ranges3__45__cpo5ssizeE,@object
	.size		_ZN34_INTERNAL_3b3e794f_4_k_cu_f25681e24cuda3std6ranges3__45__cpo5ssizeE,(_ZN34_INTERNAL_3b3e794f_4_k_cu_f25681e26thrust24THRUST_300001_SM_1000_NS12placeholders2_8E - _ZN34_INTERNAL_3b3e794f_4_k_cu_f25681e24cuda3std6ranges3__45__cpo5ssizeE)
_ZN34_INTERNAL_3b3e794f_4_k_cu_f25681e24cuda3std6ranges3__45__cpo5ssizeE:
	.zero		1
	.type		_ZN34_INTERNAL_3b3e794f_4_k_cu_f25681e26thrust24THRUST_300001_SM_1000_NS12placeholders2_8E,@object
	.size		_ZN34_INTERNAL_3b3e794f_4_k_cu_f25681e26thrust24THRUST_300001_SM_1000_NS12placeholders2_8E,(_ZN34_INTERNAL_3b3e794f_4_k_cu_f25681e24cuda3std3__45__cpo5crendE - _ZN34_INTERNAL_3b3e794f_4_k_cu_f25681e26thrust24THRUST_300001_SM_1000_NS12placeholders2_8E)
_ZN34_INTERNAL_3b3e794f_4_k_cu_f25681e26thrust24THRUST_300001_SM_1000_NS12placeholders2_8E:
	.zero		1
	.type		_ZN34_INTERNAL_3b3e794f_4_k_cu_f25681e24cuda3std3__45__cpo5crendE,@object
	.size		_ZN34_INTERNAL_3b3e794f_4_k_cu_f25681e24cuda3std3__45__cpo5crendE,(_ZN34_INTERNAL_3b3e794f_4_k_cu_f25681e24cuda3std6ranges3__45__cpo4prevE - _ZN34_INTERNAL_3b3e794f_4_k_cu_f25681e24cuda3std3__45__cpo5crendE)
_ZN34_INTERNAL_3b3e794f_4_k_cu_f25681e24cuda3std3__45__cpo5crendE:
	.zero		1
	.type		_ZN34_INTERNAL_3b3e794f_4_k_cu_f25681e24cuda3std6ranges3__45__cpo4prevE,@object
	.size		_ZN34_INTERNAL_3b3e794f_4_k_cu_f25681e24cuda3std6ranges3__45__cpo4prevE,(_ZN34_INTERNAL_3b3e794f_4_k_cu_f25681e24cuda3std6ranges3__45__cpo9iter_moveE - _ZN34_INTERNAL_3b3e794f_4_k_cu_f25681e24cuda3std6ranges3__45__cpo4prevE)
_ZN34_INTERNAL_3b3e794f_4_k_cu_f25681e24cuda3std6ranges3__45__cpo4prevE:
	.zero		1
	.type		_ZN34_INTERNAL_3b3e794f_4_k_cu_f25681e24cuda3std6ranges3__45__cpo9iter_moveE,@object
	.size		_ZN34_INTERNAL_3b3e794f_4_k_cu_f25681e24cuda3std6ranges3__45__cpo9iter_moveE,(_ZN34_INTERNAL_3b3e794f_4_k_cu_f25681e26thrust24THRUST_300001_SM_1000_NS6system6detail10sequential3seqE - _ZN34_INTERNAL_3b3e794f_4_k_cu_f25681e24cuda3std6ranges3__45__cpo9iter_moveE)
_ZN34_INTERNAL_3b3e794f_4_k_cu_f25681e24cuda3std6ranges3__45__cpo9iter_moveE:
	.zero		1
	.type		_ZN34_INTERNAL_3b3e794f_4_k_cu_f25681e26thrust24THRUST_300001_SM_1000_NS6system6detail10sequential3seqE,@object
	.size		_ZN34_INTERNAL_3b3e794f_4_k_cu_f25681e26thrust24THRUST_300001_SM_1000_NS6system6detail10sequential3seqE,(.L_31 - _ZN34_INTERNAL_3b3e794f_4_k_cu_f25681e26thrust24THRUST_300001_SM_1000_NS6system6detail10sequential3seqE)
_ZN34_INTERNAL_3b3e794f_4_k_cu_f25681e26thrust24THRUST_300001_SM_1000_NS6system6detail10sequential3seqE:
	.zero		1
.L_31:


//--------------------- .nv.constant0._ZN3cub18CUB_300001_SM_10006detail11EmptyKernelIvEEvv --------------------------
	.section	.nv.constant0._ZN3cub18CUB_300001_SM_10006detail11EmptyKernelIvEEvv,"a",@progbits
	.sectionflags	@""
	.align	4
.nv.constant0._ZN3cub18CUB_300001_SM_10006detail11EmptyKernelIvEEvv:
	.zero		896


//--------------------- .nv.constant0._Z13updateWeightsPfS_i --------------------------
	.section	.nv.constant0._Z13updateWeightsPfS_i,"a",@progbits
	.sectionflags	@""
	.align	4
.nv.constant0._Z13updateWeightsPfS_i:
	.zero		916


//--------------------- .nv.constant0._Z24computePrevLayerDWeightsPfS_S_PiS0_S0_i --------------------------
	.section	.nv.constant0._Z24computePrevLayerDWeightsPfS_S_PiS0_S0_i,"a",@progbits
	.sectionflags	@""
	.align	4
.nv.constant0._Z24computePrevLayerDWeightsPfS_S_PiS0_S0_i:
	.zero		948


//--------------------- .nv.constant0._Z17computeLayerDeltaPfS_S_PiS0_S0_i --------------------------
	.section	.nv.constant0._Z17computeLayerDeltaPfS_S_PiS0_S0_i,"a",@progbits
	.sectionflags	@""
	.align	4
.nv.constant0._Z17computeLayerDeltaPfS_S_PiS0_S0_i:
	.zero		948


//--------------------- .nv.constant0._Z19computeOutputDelta2PfPKfiPKi --------------------------
	.section	.nv.constant0._Z19computeOutputDelta2PfPKfiPKi,"a",@progbits
	.sectionflags	@""
	.align	4
.nv.constant0._Z19computeOutputDelta2PfPKfiPKi:
	.zero		928


//--------------------- .nv.constant0._Z14propagateLayer11KernelArrayIfES0_PiS1_S1_i --------------------------
	.section	.nv.constant0._Z14propagateLayer11KernelArrayIfES0_PiS1_S1_i,"a",@progbits
	.sectionflags	@""
	.align	4
.nv.constant0._Z14propagateLayer11KernelArrayIfES0_PiS1_S1_i:
	.zero		956


//--------------------- SYMBOLS --------------------------

	.type		.nv.reservedSmem.offset0,@object
	.size		.nv.reservedSmem.offset0,0x4
